	.target	sm_90a

	.elftype	@"ET_EXEC"


//--------------------- .note.nv.tkinfo           --------------------------
	.section	.note.nv.tkinfo,"",@"SHT_NOTE"
	.sectionflags	@"SHF_NOTE_NV_TKINFO"
	.tkinfo
        /*0018*/ 	.word	0x00000002
        /*0030*/ 	.string	""
        /*0030*/ 	.string	"ptxas"
        /*0030*/ 	.string	"Cuda compilation tools, release 13.0, V13.0.88"
        /*0030*/ 	.string	"Build cuda_13.0.r13.0/compiler.36424714_0"
        /*0030*/ 	.string	"-v  -suppress-debug-info  -lineinfo  -arch sm_90a "



//--------------------- .note.nv.cuinfo           --------------------------
	.section	.note.nv.cuinfo,"",@"SHT_NOTE"
	.sectionflags	@"SHF_NOTE_NV_CUINFO"
        /*0018*/ 	.short	0x0002
        /*001a*/ 	.short	0x005a
        /*001c*/ 	.short	0x0082
	.zero		2


//--------------------- .nv.info                  --------------------------
	.section	.nv.info,"",@"SHT_CUDA_INFO"
	.align	4


	//----- nvinfo : EIATTR_REGCOUNT
	.align		4
        /*0000*/ 	.byte	0x04, 0x2f
        /*0002*/ 	.short	(.L_1 - .L_0)
	.align		4
.L_0:
        /*0004*/ 	.word	index@(matmul_kernel)
        /*0008*/ 	.word	0x00000020


	//----- nvinfo : EIATTR_FRAME_SIZE
	.align		4
.L_1:
        /*000c*/ 	.byte	0x04, 0x11
        /*000e*/ 	.short	(.L_3 - .L_2)
	.align		4
.L_2:
        /*0010*/ 	.word	index@(matmul_kernel)
        /*0014*/ 	.word	0x00000bc0


	//----- nvinfo : EIATTR_MIN_STACK_SIZE
	.align		4
.L_3:
        /*0018*/ 	.byte	0x04, 0x12
        /*001a*/ 	.short	(.L_5 - .L_4)
	.align		4
.L_4:
        /*001c*/ 	.word	index@(matmul_kernel)
        /*0020*/ 	.word	0x00000bc0
.L_5:


//--------------------- .nv.compat                --------------------------
	.section	.nv.compat,"",@"SHT_CUDA_COMPAT_INFO"
	.align	4
        /*0000*/ 	.byte	0x02, 0x09, 0x01, 0x00, 0x02, 0x02, 0x01, 0x00, 0x02, 0x05, 0x05, 0x00, 0x03, 0x07, 0x01, 0x01
        /*0010*/ 	.byte	0x02, 0x03, 0x00, 0x00, 0x02, 0x06, 0x01, 0x00, 0x04, 0x0b, 0x08, 0x00, 0x00, 0x00, 0x00, 0x00
        /*0020*/ 	.byte	0x00, 0x00, 0x00, 0x00


//--------------------- .nv.info.matmul_kernel    --------------------------
	.section	.nv.info.matmul_kernel,"",@"SHT_CUDA_INFO"
	.sectionflags	@""
	.align	4


	//----- nvinfo : EIATTR_CUDA_API_VERSION
	.align		4
        /*0000*/ 	.byte	0x04, 0x37
        /*0002*/ 	.short	(.L_7 - .L_6)
.L_6:
        /*0004*/ 	.word	0x00000082


	//----- nvinfo : EIATTR_KPARAM_INFO
	.align		4
.L_7:
        /*0008*/ 	.byte	0x04, 0x17
        /*000a*/ 	.short	(.L_9 - .L_8)
.L_8:
        /*000c*/ 	.word	0x00000000
        /*0010*/ 	.short	0x000d
        /*0012*/ 	.short	0x0048
        /*0014*/ 	.byte	0x00, 0xf4, 0x21, 0x00


	//----- nvinfo : EIATTR_KPARAM_INFO
	.align		4
.L_9:
        /*0018*/ 	.byte	0x04, 0x17
        /*001a*/ 	.short	(.L_11 - .L_10)
.L_10:
        /*001c*/ 	.word	0x00000000
        /*0020*/ 	.short	0x000c
        /*0022*/ 	.short	0x0040
        /*0024*/ 	.byte	0x00, 0xf4, 0x21, 0x00


	//----- nvinfo : EIATTR_KPARAM_INFO
	.align		4
.L_11:
        /*0028*/ 	.byte	0x04, 0x17
        /*002a*/ 	.short	(.L_13 - .L_12)
.L_12:
        /*002c*/ 	.word	0x00000000
        /*0030*/ 	.short	0x000b
        /*0032*/ 	.short	0x0038
        /*0034*/ 	.byte	0x00, 0xf0, 0x11, 0x00


	//----- nvinfo : EIATTR_KPARAM_INFO
	.align		4
.L_13:
        /*0038*/ 	.byte	0x04, 0x17
        /*003a*/ 	.short	(.L_15 - .L_14)
.L_14:
        /*003c*/ 	.word	0x00000000
        /*0040*/ 	.short	0x000a
        /*0042*/ 	.short	0x0034
        /*0044*/ 	.byte	0x00, 0xf0, 0x11, 0x00


	//----- nvinfo : EIATTR_KPARAM_INFO
	.align		4
.L_15:
        /*0048*/ 	.byte	0x04, 0x17
        /*004a*/ 	.short	(.L_17 - .L_16)
.L_16:
        /*004c*/ 	.word	0x00000000
        /*0050*/ 	.short	0x0009
        /*0052*/ 	.short	0x0030
        /*0054*/ 	.byte	0x00, 0xf0, 0x11, 0x00


	//----- nvinfo : EIATTR_KPARAM_INFO
	.align		4
.L_17:
        /*0058*/ 	.byte	0x04, 0x17
        /*005a*/ 	.short	(.L_19 - .L_18)
.L_18:
        /*005c*/ 	.word	0x00000000
        /*0060*/ 	.short	0x0008
        /*0062*/ 	.short	0x002c
        /*0064*/ 	.byte	0x00, 0xf0, 0x11, 0x00


	//----- nvinfo : EIATTR_KPARAM_INFO
	.align		4
.L_19:
        /*0068*/ 	.byte	0x04, 0x17
        /*006a*/ 	.short	(.L_21 - .L_20)
.L_20:
        /*006c*/ 	.word	0x00000000
        /*0070*/ 	.short	0x0007
        /*0072*/ 	.short	0x0028
        /*0074*/ 	.byte	0x00, 0xf0, 0x11, 0x00


	//----- nvinfo : EIATTR_KPARAM_INFO
	.align		4
.L_21:
        /*0078*/ 	.byte	0x04, 0x17
        /*007a*/ 	.short	(.L_23 - .L_22)
.L_22:
        /*007c*/ 	.word	0x00000000
        /*0080*/ 	.short	0x0006
        /*0082*/ 	.short	0x0024
        /*0084*/ 	.byte	0x00, 0xf0, 0x11, 0x00


	//----- nvinfo : EIATTR_KPARAM_INFO
	.align		4
.L_23:
        /*0088*/ 	.byte	0x04, 0x17
        /*008a*/ 	.short	(.L_25 - .L_24)
.L_24:
        /*008c*/ 	.word	0x00000000
        /*0090*/ 	.short	0x0005
        /*0092*/ 	.short	0x0020
        /*0094*/ 	.byte	0x00, 0xf0, 0x11, 0x00


	//----- nvinfo : EIATTR_KPARAM_INFO
	.align		4
.L_25:
        /*0098*/ 	.byte	0x04, 0x17
        /*009a*/ 	.short	(.L_27 - .L_26)
.L_26:
        /*009c*/ 	.word	0x00000000
        /*00a0*/ 	.short	0x0004
        /*00a2*/ 	.short	0x001c
        /*00a4*/ 	.byte	0x00, 0xf0, 0x11, 0x00


	//----- nvinfo : EIATTR_KPARAM_INFO
	.align		4
.L_27:
        /*00a8*/ 	.byte	0x04, 0x17
        /*00aa*/ 	.short	(.L_29 - .L_28)
.L_28:
        /*00ac*/ 	.word	0x00000000
        /*00b0*/ 	.short	0x0003
        /*00b2*/ 	.short	0x0018
        /*00b4*/ 	.byte	0x00, 0xf0, 0x11, 0x00


	//----- nvinfo : EIATTR_KPARAM_INFO
	.align		4
.L_29:
        /*00b8*/ 	.byte	0x04, 0x17
        /*00ba*/ 	.short	(.L_31 - .L_30)
.L_30:
        /*00bc*/ 	.word	0x00000000
        /*00c0*/ 	.short	0x0002
        /*00c2*/ 	.short	0x0010
        /*00c4*/ 	.byte	0x00, 0xf4, 0x21, 0x00


	//----- nvinfo : EIATTR_KPARAM_INFO
	.align		4
.L_31:
        /*00c8*/ 	.byte	0x04, 0x17
        /*00ca*/ 	.short	(.L_33 - .L_32)
.L_32:
        /*00cc*/ 	.word	0x00000000
        /*00d0*/ 	.short	0x0001
        /*00d2*/ 	.short	0x0008
        /*00d4*/ 	.byte	0x00, 0xf4, 0x21, 0x00


	//----- nvinfo : EIATTR_KPARAM_INFO
	.align		4
.L_33:
        /*00d8*/ 	.byte	0x04, 0x17
        /*00da*/ 	.short	(.L_35 - .L_34)
.L_34:
        /*00dc*/ 	.word	0x00000000
        /*00e0*/ 	.short	0x0000
        /*00e2*/ 	.short	0x0000
        /*00e4*/ 	.byte	0x00, 0xf4, 0x21, 0x00


	//----- nvinfo : EIATTR_SPARSE_MMA_MASK
	.align		4
.L_35:
        /*00e8*/ 	.byte	0x03, 0x50
        /*00ea*/ 	.short	0x0000


	//----- nvinfo : EIATTR_MAXREG_COUNT
	.align		4
        /*00ec*/ 	.byte	0x03, 0x1b
        /*00ee*/ 	.short	0x00ff


	//----- nvinfo : EIATTR_NUM_BARRIERS
	.align		4
        /*00f0*/ 	.byte	0x02, 0x4c
        /*00f2*/ 	.byte	0x01
	.zero		1


	//----- nvinfo : EIATTR_ANNOTATIONS
	.align		4
        /*00f4*/ 	.byte	0x04, 0x55
        /*00f6*/ 	.short	(.L_37 - .L_36)


	//   ....[0]....
.L_36:
        /*00f8*/ 	.word	0x00000001
        /*00fc*/ 	.byte	0x60, 0x05, 0x00, 0x00, 0x01, 0x00, 0x00, 0x00, 0xb0, 0x05, 0x00, 0x00, 0x01, 0x00, 0x00, 0x00
        /* <DEDUP_REMOVED lines=1069> */
        /*43dc*/ 	.byte	0xa0, 0x26, 0x01, 0x00


	//----- nvinfo : EIATTR_MERCURY_ISA_VERSION
	.align		4
.L_37:
        /*43e0*/ 	.byte	0x03, 0x5f
        /*43e2*/ 	.short	0x0101


	//----- nvinfo : EIATTR_EXIT_INSTR_OFFSETS
	.align		4
        /*43e4*/ 	.byte	0x04, 0x1c
        /*43e6*/ 	.short	(.L_39 - .L_38)


	//   ....[0]....
.L_38:
        /*43e8*/ 	.word	0x00012eb0


	//   ....[1]....
        /*43ec*/ 	.word	0x00012ee0


	//----- nvinfo : EIATTR_REQNTID
	.align		4
.L_39:
        /*43f0*/ 	.byte	0x04, 0x10
        /*43f2*/ 	.short	(.L_41 - .L_40)
.L_40:
        /*43f4*/ 	.word	0x00000040
        /*43f8*/ 	.word	0x00000001
        /*43fc*/ 	.word	0x00000001


	//----- nvinfo : EIATTR_CBANK_PARAM_SIZE
	.align		4
.L_41:
        /*4400*/ 	.byte	0x03, 0x19
        /*4402*/ 	.short	0x0050


	//----- nvinfo : EIATTR_PARAM_CBANK
	.align		4
        /*4404*/ 	.byte	0x04, 0x0a
        /*4406*/ 	.short	(.L_43 - .L_42)
	.align		4
.L_42:
        /*4408*/ 	.word	index@(.nv.constant0.matmul_kernel)
        /*440c*/ 	.short	0x0210
        /*440e*/ 	.short	0x0050


	//----- nvinfo : EIATTR_SW_WAR
	.align		4
.L_43:
        /*4410*/ 	.byte	0x04, 0x36
        /*4412*/ 	.short	(.L_45 - .L_44)
.L_44:
        /*4414*/ 	.word	0x00000008
.L_45:


//--------------------- .nv.callgraph             --------------------------
	.section	.nv.callgraph,"",@"SHT_CUDA_CALLGRAPH"
	.align	4
	.sectionentsize	8
	.align		4
        /*0000*/ 	.word	0x00000000
	.align		4
        /*0004*/ 	.word	0xffffffff
	.align		4
        /*0008*/ 	.word	0x00000000
	.align		4
        /*000c*/ 	.word	0xfffffffe
	.align		4
        /*0010*/ 	.word	0x00000000
	.align		4
        /*0014*/ 	.word	0xfffffffd
	.align		4
        /*0018*/ 	.word	0x00000000
	.align		4
        /*001c*/ 	.word	0xfffffffc


//--------------------- .text.matmul_kernel       --------------------------
	.section	.text.matmul_kernel,"ax",@progbits
	.align	128
        .global         matmul_kernel
        .type           matmul_kernel,@function
        .size           matmul_kernel,(.L_x_3 - matmul_kernel)
        .other          matmul_kernel,@"STO_CUDA_ENTRY STV_DEFAULT"
matmul_kernel:
.text.matmul_kernel:
[----:B------:R-:W0:Y:S08]  /*0000*/  LDC R1, c[0x0][0x28] ;  /* 0x00000a00ff017b82 */ /* 0x000e300000000800 */
[----:B------:R-:W1:Y:S01]  /*0010*/  LDC.64 R16, c[0x0][0x228] ;  /* 0x00008a00ff107b82 */ /* 0x000e620000000a00 */
[----:B------:R-:W2:Y:S01]  /*0020*/  S2R R14, SR_TID.X ;  /* 0x00000000000e7919 */ /* 0x000ea20000002100 */
[----:B0-----:R-:W-:Y:S01]  /*0030*/  VIADD R1, R1, 0xfffff440 ;  /* 0xfffff44001017836 */ /* 0x001fe20000000000 */
[----:B------:R-:W-:Y:S01]  /*0040*/  UMOV UR4, 0x400 ;  /* 0x0000040000047882 */ /* 0x000fe20000000000 */
[----:B------:R-:W-:-:S04]  /*0050*/  ULDC.64 UR8, c[0x0][0x208] ;  /* 0x0000820000087ab9 */ /* 0x000fc80000000a00 */
[----:B------:R-:W0:Y:S08]  /*0060*/  LDC R12, c[0x0][0x230] ;  /* 0x00008c00ff0c7b82 */ /* 0x000e300000000800 */
[----:B------:R-:W3:Y:S01]  /*0070*/  S2UR UR5, SR_CgaCtaId ;  /* 0x00000000000579c3 */ /* 0x000ee20000008800 */
[----:B-1----:R-:W-:-:S05]  /*0080*/  VIADD R0, R17, 0xf ;  /* 0x0000000f11007836 */ /* 0x002fca0000000000 */
[----:B------:R-:W-:Y:S01]  /*0090*/  SHF.R.S32.HI R3, RZ, 0x1f, R0 ;  /* 0x0000001fff037819 */ /* 0x000fe20000011400 */
[----:B0-----:R-:W-:-:S03]  /*00a0*/  VIADD R13, R12, 0x7f ;  /* 0x0000007f0c0d7836 */ /* 0x001fc60000000000 */
[----:B------:R-:W-:Y:S02]  /*00b0*/  LEA.HI R3, R3, R0, RZ, 0x4 ;  /* 0x0000000003037211 */ /* 0x000fe400078f20ff */
[----:B--2---:R-:W-:Y:S02]  /*00c0*/  LOP3.LUT R26, R14, 0x3f, RZ, 0xc0, !PT ;  /* 0x0000003f0e1a7812 */ /* 0x004fe400078ec0ff */
[----:B------:R-:W-:Y:S02]  /*00d0*/  SHF.R.S32.HI R0, RZ, 0x4, R3 ;  /* 0x00000004ff007819 */ /* 0x000fe40000011403 */
[----:B------:R-:W0:Y:S01]  /*00e0*/  S2R R3, SR_CTAID.X ;  /* 0x0000000000037919 */ /* 0x000e220000002500 */
[----:B---3--:R-:W-:Y:S02]  /*00f0*/  ULEA UR4, UR5, UR4, 0x18 ;  /* 0x0000000405047291 */ /* 0x008fe4000f8ec03f */
[----:B------:R-:W-:-:S05]  /*0100*/  IMAD.SHL.U32 R0, R0, 0x8, RZ ;  /* 0x0000000800007824 */ /* 0x000fca00078e00ff */
[-C--:B------:R-:W-:Y:S02]  /*0110*/  IABS R7, R0.reuse ;  /* 0x0000000000077213 */ /* 0x080fe40000000000 */
[----:B------:R-:W-:Y:S02]  /*0120*/  IABS R10, R0 ;  /* 0x00000000000a7213 */ /* 0x000fe40000000000 */
[----:B------:R-:W1:Y:S08]  /*0130*/  I2F.RP R2, R7 ;  /* 0x0000000700027306 */ /* 0x000e700000209400 */
[----:B-1----:R-:W1:Y:S01]  /*0140*/  MUFU.RCP R2, R2 ;  /* 0x0000000200027308 */ /* 0x002e620000001000 */
[----:B0-----:R-:W-:Y:S01]  /*0150*/  IABS R8, R3 ;  /* 0x0000000300087213 */ /* 0x001fe20000000000 */
[----:B-1----:R-:W-:-:S02]  /*0160*/  VIADD R4, R2, 0xffffffe ;  /* 0x0ffffffe02047836 */ /* 0x002fc40000000000 */
[----:B------:R-:W-:-:S04]  /*0170*/  IMAD.MOV R2, RZ, RZ, -R10 ;  /* 0x000000ffff027224 */ /* 0x000fc800078e0a0a */
[----:B------:R0:W1:Y:S02]  /*0180*/  F2I.FTZ.U32.TRUNC.NTZ R5, R4 ;  /* 0x0000000400057305 */ /* 0x000064000021f000 */
[----:B0-----:R-:W-:Y:S02]  /*0190*/  IMAD.MOV.U32 R4, RZ, RZ, RZ ;  /* 0x000000ffff047224 */ /* 0x001fe400078e00ff */
[----:B-1----:R-:W-:-:S04]  /*01a0*/  IMAD.MOV R6, RZ, RZ, -R5 ;  /* 0x000000ffff067224 */ /* 0x002fc800078e0a05 */
[----:B------:R-:W-:Y:S02]  /*01b0*/  IMAD R9, R6, R7, RZ ;  /* 0x0000000706097224 */ /* 0x000fe400078e02ff */
[----:B------:R-:W-:Y:S02]  /*01c0*/  IMAD.MOV.U32 R6, RZ, RZ, R8 ;  /* 0x000000ffff067224 */ /* 0x000fe400078e0008 */
[----:B------:R-:W-:-:S06]  /*01d0*/  IMAD.HI.U32 R5, R5, R9, R4 ;  /* 0x0000000905057227 */ /* 0x000fcc00078e0004 */
[----:B------:R-:W-:-:S04]  /*01e0*/  IMAD.HI.U32 R5, R5, R6, RZ ;  /* 0x0000000605057227 */ /* 0x000fc800078e00ff */
[----:B------:R-:W-:-:S05]  /*01f0*/  IMAD R2, R5, R2, R6 ;  /* 0x0000000205027224 */ /* 0x000fca00078e0206 */
[----:B------:R-:W-:-:S13]  /*0200*/  ISETP.GT.U32.AND P1, PT, R7, R2, PT ;  /* 0x000000020700720c */ /* 0x000fda0003f24070 */
[----:B------:R-:W-:Y:S02]  /*0210*/  @!P1 IMAD.IADD R2, R2, 0x1, -R7 ;  /* 0x0000000102029824 */ /* 0x000fe400078e0a07 */
[----:B------:R-:W-:Y:S01]  /*0220*/  @!P1 VIADD R5, R5, 0x1 ;  /* 0x0000000105059836 */ /* 0x000fe20000000000 */
[----:B------:R-:W-:Y:S02]  /*0230*/  ISETP.NE.AND P1, PT, R0, RZ, PT ;  /* 0x000000ff0000720c */ /* 0x000fe40003f25270 */
[----:B------:R-:W-:Y:S02]  /*0240*/  ISETP.GE.U32.AND P0, PT, R2, R7, PT ;  /* 0x000000070200720c */ /* 0x000fe40003f06070 */
[----:B------:R-:W-:-:S04]  /*0250*/  LOP3.LUT R2, R3, R0, RZ, 0x3c, !PT ;  /* 0x0000000003027212 */ /* 0x000fc800078e3cff */
[----:B------:R-:W-:Y:S01]  /*0260*/  ISETP.GE.AND P2, PT, R2, RZ, PT ;  /* 0x000000ff0200720c */ /* 0x000fe20003f46270 */
[----:B------:R-:W-:-:S06]  /*0270*/  VIADD R2, R16, 0x3f ;  /* 0x0000003f10027836 */ /* 0x000fcc0000000000 */
[----:B------:R-:W-:-:S04]  /*0280*/  @P0 VIADD R5, R5, 0x1 ;  /* 0x0000000105050836 */ /* 0x000fc80000000000 */
[----:B------:R-:W-:Y:S01]  /*0290*/  IMAD.MOV.U32 R4, RZ, RZ, R5 ;  /* 0x000000ffff047224 */ /* 0x000fe200078e0005 */
[----:B------:R-:W-:-:S03]  /*02a0*/  SHF.R.S32.HI R5, RZ, 0x1f, R2 ;  /* 0x0000001fff057819 */ /* 0x000fc60000011402 */
[----:B------:R-:W-:Y:S01]  /*02b0*/  @!P2 IMAD.MOV R4, RZ, RZ, -R4 ;  /* 0x000000ffff04a224 */ /* 0x000fe200078e0a04 */
[----:B------:R-:W-:Y:S02]  /*02c0*/  @!P1 LOP3.LUT R4, RZ, R0, RZ, 0x33, !PT ;  /* 0x00000000ff049212 */ /* 0x000fe400078e33ff */
[----:B------:R-:W-:-:S03]  /*02d0*/  LEA.HI R2, R5, R2, RZ, 0x6 ;  /* 0x0000000205027211 */ /* 0x000fc600078f30ff */
[----:B------:R-:W-:Y:S02]  /*02e0*/  IMAD.SHL.U32 R25, R4, 0x8, RZ ;  /* 0x0000000804197824 */ /* 0x000fe400078e00ff */
[----:B------:R-:W-:-:S03]  /*02f0*/  IMAD.MOV R4, RZ, RZ, -R4 ;  /* 0x000000ffff047224 */ /* 0x000fc600078e0a04 */
[----:B------:R-:W-:Y:S01]  /*0300*/  LEA.HI.SX32 R2, R2, -R25, 0x1a ;  /* 0x8000001902027211 */ /* 0x000fe200078fd2ff */
[----:B------:R-:W-:Y:S02]  /*0310*/  IMAD R11, R0, R4, R3 ;  /* 0x00000004000b7224 */ /* 0x000fe400078e0203 */
[----:B------:R-:W-:Y:S01]  /*0320*/  IMAD.MOV.U32 R4, RZ, RZ, RZ ;  /* 0x000000ffff047224 */ /* 0x000fe200078e00ff */
[----:B------:R-:W-:Y:S02]  /*0330*/  VIMNMX R2, R2, 0x8, PT ;  /* 0x0000000802027848 */ /* 0x000fe40003fe0100 */
[----:B------:R-:W-:Y:S02]  /*0340*/  IABS R9, R11 ;  /* 0x0000000b00097213 */ /* 0x000fe40000000000 */
[----:B------:R-:W-:-:S04]  /*0350*/  IABS R7, R2 ;  /* 0x0000000200077213 */ /* 0x000fc80000000000 */
[----:B------:R-:W0:Y:S08]  /*0360*/  I2F.RP R6, R7 ;  /* 0x0000000700067306 */ /* 0x000e300000209400 */
[----:B0-----:R-:W0:Y:S02]  /*0370*/  MUFU.RCP R6, R6 ;  /* 0x0000000600067308 */ /* 0x001e240000001000 */
[----:B0-----:R-:W-:-:S06]  /*0380*/  VIADD R5, R6, 0xffffffe ;  /* 0x0ffffffe06057836 */ /* 0x001fcc0000000000 */
[----:B------:R-:W0:Y:S02]  /*0390*/  F2I.FTZ.U32.TRUNC.NTZ R5, R5 ;  /* 0x0000000500057305 */ /* 0x000e24000021f000 */
[----:B0-----:R-:W-:-:S04]  /*03a0*/  IMAD.MOV R8, RZ, RZ, -R5 ;  /* 0x000000ffff087224 */ /* 0x001fc800078e0a05 */
[----:B------:R-:W-:-:S04]  /*03b0*/  IMAD.MOV.U32 R0, RZ, RZ, R8 ;  /* 0x000000ffff007224 */ /* 0x000fc800078e0008 */
[----:B------:R-:W-:Y:S01]  /*03c0*/  IMAD R3, R0, R7, RZ ;  /* 0x0000000700037224 */ /* 0x000fe200078e02ff */
[----:B------:R-:W-:-:S03]  /*03d0*/  IABS R0, R2 ;  /* 0x0000000200007213 */ /* 0x000fc60000000000 */
[----:B------:R-:W-:-:S04]  /*03e0*/  IMAD.HI.U32 R4, R5, R3, R4 ;  /* 0x0000000305047227 */ /* 0x000fc800078e0004 */
[----:B------:R-:W-:Y:S02]  /*03f0*/  IMAD.MOV R0, RZ, RZ, -R0 ;  /* 0x000000ffff007224 */ /* 0x000fe400078e0a00 */
[----:B------:R-:W-:-:S04]  /*0400*/  IMAD.HI.U32 R4, R4, R9, RZ ;  /* 0x0000000904047227 */ /* 0x000fc800078e00ff */
[----:B------:R-:W-:Y:S01]  /*0410*/  IMAD R0, R4, R0, R9 ;  /* 0x0000000004007224 */ /* 0x000fe200078e0209 */
[----:B------:R-:W-:-:S04]  /*0420*/  CS2R R8, SRZ ;  /* 0x0000000000087805 */ /* 0x000fc8000001ff00 */
[----:B------:R-:W-:-:S13]  /*0430*/  ISETP.GT.U32.AND P1, PT, R7, R0, PT ;  /* 0x000000000700720c */ /* 0x000fda0003f24070 */
[----:B------:R-:W-:Y:S02]  /*0440*/  @!P1 IMAD.IADD R0, R0, 0x1, -R7 ;  /* 0x0000000100009824 */ /* 0x000fe400078e0a07 */
[----:B------:R-:W-:Y:S01]  /*0450*/  @!P1 VIADD R4, R4, 0x1 ;  /* 0x0000000104049836 */ /* 0x000fe20000000000 */
[----:B------:R-:W-:Y:S02]  /*0460*/  ISETP.NE.AND P1, PT, R2, RZ, PT ;  /* 0x000000ff0200720c */ /* 0x000fe40003f25270 */
[----:B------:R-:W-:Y:S02]  /*0470*/  ISETP.GE.U32.AND P0, PT, R0, R7, PT ;  /* 0x000000070000720c */ /* 0x000fe40003f06070 */
[----:B------:R-:W-:Y:S02]  /*0480*/  CS2R R6, SRZ ;  /* 0x0000000000067805 */ /* 0x000fe4000001ff00 */
[----:B------:R-:W-:-:S04]  /*0490*/  LOP3.LUT R0, R11, R2, RZ, 0x3c, !PT ;  /* 0x000000020b007212 */ /* 0x000fc800078e3cff */
[----:B------:R-:W-:-:S05]  /*04a0*/  ISETP.GE.AND P2, PT, R0, RZ, PT ;  /* 0x000000ff0000720c */ /* 0x000fca0003f46270 */
[----:B------:R-:W-:Y:S01]  /*04b0*/  @P0 VIADD R4, R4, 0x1 ;  /* 0x0000000104040836 */ /* 0x000fe20000000000 */
[----:B------:R-:W-:-:S03]  /*04c0*/  ISETP.GE.AND P0, PT, R13, 0x80, PT ;  /* 0x000000800d00780c */ /* 0x000fc60003f06270 */
[----:B------:R-:W-:Y:S01]  /*04d0*/  IMAD.MOV.U32 R0, RZ, RZ, R4 ;  /* 0x000000ffff007224 */ /* 0x000fe200078e0004 */
[----:B------:R-:W-:-:S03]  /*04e0*/  CS2R R4, SRZ ;  /* 0x0000000000047805 */ /* 0x000fc6000001ff00 */
[----:B------:R-:W-:Y:S01]  /*04f0*/  @!P2 IMAD.MOV R0, RZ, RZ, -R0 ;  /* 0x000000ffff00a224 */ /* 0x000fe200078e0a00 */
[----:B------:R-:W-:-:S05]  /*0500*/  @!P1 LOP3.LUT R0, RZ, R2, RZ, 0x33, !PT ;  /* 0x00000002ff009212 */ /* 0x000fca00078e33ff */
[----:B------:R-:W-:Y:S02]  /*0510*/  IMAD.MOV R3, RZ, RZ, -R0 ;  /* 0x000000ffff037224 */ /* 0x000fe400078e0a00 */
[----:B------:R-:W-:Y:S02]  /*0520*/  IMAD.SHL.U32 R24, R0, 0x10, RZ ;  /* 0x0000001000187824 */ /* 0x000fe400078e00ff */
[----:B------:R-:W-:Y:S01]  /*0530*/  IMAD R2, R2, R3, R11 ;  /* 0x0000000302027224 */ /* 0x000fe200078e020b */
[----:B------:R-:W-:Y:S01]  /*0540*/  CS2R R10, SRZ ;  /* 0x00000000000a7805 */ /* 0x000fe2000001ff00 */
[C---:B------:R-:W-:Y:S01]  /*0550*/  VIADD R15, R24.reuse, 0x2 ;  /* 0x00000002180f7836 */ /* 0x040fe20000000000 */
[----:B------:R-:W-:Y:S01]  /*0560*/  STL [R1+0x72c], R24 ;  /* 0x00072c1801007387 */ /* 0x000fe20000100800 */
[----:B------:R-:W-:Y:S02]  /*0570*/  IMAD.IADD R25, R25, 0x1, R2 ;  /* 0x0000000119197824 */ /* 0x000fe400078e0202 */
[----:B------:R-:W-:-:S02]  /*0580*/  VIADD R2, R24, 0x1 ;  /* 0x0000000118027836 */ /* 0x000fc40000000000 */
[----:B------:R-:W-:Y:S02]  /*0590*/  IMAD R27, R25, 0x40, R26 ;  /* 0x00000040191b7824 */ /* 0x000fe400078e021a */
[C---:B------:R-:W-:Y:S01]  /*05a0*/  VIADD R0, R24.reuse, 0x3 ;  /* 0x0000000318007836 */ /* 0x040fe20000000000 */
[----:B------:R0:W-:Y:S01]  /*05b0*/  STL [R1], R2 ;  /* 0x0000000201007387 */ /* 0x0001e20000100800 */
[C---:B------:R-:W-:Y:S02]  /*05c0*/  VIADD R19, R24.reuse, 0x4 ;  /* 0x0000000418137836 */ /* 0x040fe40000000000 */
[C---:B------:R-:W-:Y:S01]  /*05d0*/  VIADD R13, R24.reuse, 0x5 ;  /* 0x00000005180d7836 */ /* 0x040fe20000000000 */
[----:B------:R1:W-:Y:S01]  /*05e0*/  STL [R1+0x754], R27 ;  /* 0x0007541b01007387 */ /* 0x0003e20000100800 */
[C---:B------:R-:W-:Y:S02]  /*05f0*/  VIADD R14, R24.reuse, 0x7 ;  /* 0x00000007180e7836 */ /* 0x040fe40000000000 */
[----:B------:R-:W-:-:S02]  /*0600*/  VIADD R3, R24, 0x8 ;  /* 0x0000000818037836 */ /* 0x000fc40000000000 */
[C---:B------:R-:W-:Y:S02]  /*0610*/  VIADD R12, R24.reuse, 0x9 ;  /* 0x00000009180c7836 */ /* 0x040fe40000000000 */
[C---:B0-----:R-:W-:Y:S02]  /*0620*/  VIADD R2, R24.reuse, 0x6 ;  /* 0x0000000618027836 */ /* 0x041fe40000000000 */
[C---:B------:R-:W-:Y:S02]  /*0630*/  VIADD R18, R24.reuse, 0xa ;  /* 0x0000000a18127836 */ /* 0x040fe40000000000 */
[C---:B------:R-:W-:Y:S02]  /*0640*/  VIADD R22, R24.reuse, 0xb ;  /* 0x0000000b18167836 */ /* 0x040fe40000000000 */
[C---:B------:R-:W-:Y:S02]  /*0650*/  VIADD R21, R24.reuse, 0xc ;  /* 0x0000000c18157836 */ /* 0x040fe40000000000 */
[----:B------:R-:W-:-:S02]  /*0660*/  VIADD R23, R24, 0xd ;  /* 0x0000000d18177836 */ /* 0x000fc40000000000 */
[C---:B------:R-:W-:Y:S02]  /*0670*/  VIADD R20, R24.reuse, 0xe ;  /* 0x0000000e18147836 */ /* 0x040fe40000000000 */
[----:B------:R-:W-:Y:S01]  /*0680*/  VIADD R24, R24, 0xf ;  /* 0x0000000f18187836 */ /* 0x000fe20000000000 */
[----:B-1----:R-:W-:Y:S06]  /*0690*/  @!P0 BRA `(.L_x_0) ;  /* 0x0000011c00f88947 */ /* 0x002fec0003800000 */
[----:B------:R-:W-:Y:S01]  /*06a0*/  IABS R7, R16 ;  /* 0x0000001000077213 */ /* 0x000fe20000000000 */
[----:B------:R0:W-:Y:S01]  /*06b0*/  STL [R1+0x790], R17 ;  /* 0x0007901101007387 */ /* 0x0001e20000100800 */
[----:B------:R-:W-:Y:S01]  /*06c0*/  IABS R8, R27 ;  /* 0x0000001b00087213 */ /* 0x000fe20000000000 */
[----:B------:R-:W-:Y:S01]  /*06d0*/  ULDC UR5, c[0x0][0x23c] ;  /* 0x00008f0000057ab9 */ /* 0x000fe20000000800 */
[----:B------:R-:W1:Y:S01]  /*06e0*/  I2F.RP R10, R7 ;  /* 0x00000007000a7306 */ /* 0x000e620000209400 */
[----:B------:R-:W-:Y:S01]  /*06f0*/  ISETP.GE.AND P3, PT, R27, RZ, PT ;  /* 0x000000ff1b00720c */ /* 0x000fe20003f66270 */
[----:B------:R-:W-:Y:S01]  /*0700*/  ULDC.64 UR6, c[0x0][0x218] ;  /* 0x0000860000067ab9 */ /* 0x000fe20000000a00 */
[----:B------:R-:W-:Y:S02]  /*0710*/  ISETP.NE.AND P4, PT, R16, RZ, PT ;  /* 0x000000ff1000720c */ /* 0x000fe40003f85270 */
[----:B------:R-:W-:Y:S02]  /*0720*/  IABS R6, R17 ;  /* 0x0000001100067213 */ /* 0x000fe40000000000 */
[----:B------:R-:W-:-:S02]  /*0730*/  ISETP.GE.AND P2, PT, R20, RZ, PT ;  /* 0x000000ff1400720c */ /* 0x000fc40003f46270 */
[----:B------:R-:W2:Y:S01]  /*0740*/  I2F.RP R26, R6 ;  /* 0x00000006001a7306 */ /* 0x000ea20000209400 */
[----:B------:R-:W-:-:S07]  /*0750*/  ISETP.GE.AND P1, PT, R24, RZ, PT ;  /* 0x000000ff1800720c */ /* 0x000fce0003f26270 */
[----:B-1----:R-:W1:Y:S08]  /*0760*/  MUFU.RCP R10, R10 ;  /* 0x0000000a000a7308 */ /* 0x002e700000001000 */
[----:B--2---:R-:W2:Y:S01]  /*0770*/  MUFU.RCP R25, R26 ;  /* 0x0000001a00197308 */ /* 0x004ea20000001000 */
[----:B-1----:R-:W-:Y:S01]  /*0780*/  VIADD R11, R10, 0xffffffe ;  /* 0x0ffffffe0a0b7836 */ /* 0x002fe20000000000 */
[----:B------:R-:W-:-:S06]  /*0790*/  IABS R10, R24 ;  /* 0x00000018000a7213 */ /* 0x000fcc0000000000 */
[----:B------:R-:W1:Y:S01]  /*07a0*/  F2I.FTZ.U32.TRUNC.NTZ R5, R11 ;  /* 0x0000000b00057305 */ /* 0x000e62000021f000 */
[----:B--2---:R-:W-:Y:S02]  /*07b0*/  VIADD R25, R25, 0xffffffe ;  /* 0x0ffffffe19197836 */ /* 0x004fe40000000000 */
[----:B-1----:R-:W-:-:S04]  /*07c0*/  IMAD.MOV R4, RZ, RZ, -R5 ;  /* 0x000000ffff047224 */ /* 0x002fc800078e0a05 */
[----:B------:R-:W-:Y:S02]  /*07d0*/  IMAD R9, R4, R7, RZ ;  /* 0x0000000704097224 */ /* 0x000fe400078e02ff */
[----:B------:R-:W-:-:S04]  /*07e0*/  IMAD.MOV.U32 R4, RZ, RZ, RZ ;  /* 0x000000ffff047224 */ /* 0x000fc800078e00ff */
[----:B------:R-:W-:Y:S02]  /*07f0*/  IMAD.HI.U32 R4, R5, R9, R4 ;  /* 0x0000000905047227 */ /* 0x000fe400078e0004 */
[----:B------:R-:W1:Y:S04]  /*0800*/  F2I.FTZ.U32.TRUNC.NTZ R5, R25 ;  /* 0x0000001900057305 */ /* 0x000e68000021f000 */
[----:B------:R-:W-:-:S04]  /*0810*/  IMAD.HI.U32 R4, R4, R8, RZ ;  /* 0x0000000804047227 */ /* 0x000fc800078e00ff */
[----:B------:R-:W-:-:S04]  /*0820*/  IMAD.MOV R4, RZ, RZ, -R4 ;  /* 0x000000ffff047224 */ /* 0x000fc800078e0a04 */
[C---:B------:R-:W-:Y:S01]  /*0830*/  IMAD R9, R7.reuse, R4, R8 ;  /* 0x0000000407097224 */ /* 0x040fe200078e0208 */
[----:B------:R-:W-:Y:S01]  /*0840*/  IABS R8, R20 ;  /* 0x0000001400087213 */ /* 0x000fe20000000000 */
[----:B------:R-:W-:Y:S02]  /*0850*/  IMAD.MOV.U32 R4, RZ, RZ, RZ ;  /* 0x000000ffff047224 */ /* 0x000fe400078e00ff */
[----:B-1----:R-:W-:Y:S01]  /*0860*/  IMAD.MOV R11, RZ, RZ, -R5 ;  /* 0x000000ffff0b7224 */ /* 0x002fe200078e0a05 */
[----:B------:R-:W-:-:S03]  /*0870*/  ISETP.GT.U32.AND P0, PT, R7, R9, PT ;  /* 0x000000090700720c */ /* 0x000fc60003f04070 */
[----:B------:R-:W-:-:S04]  /*0880*/  IMAD R11, R11, R6, RZ ;  /* 0x000000060b0b7224 */ /* 0x000fc800078e02ff */
[----:B------:R-:W-:-:S04]  /*0890*/  IMAD.HI.U32 R5, R5, R11, R4 ;  /* 0x0000000b05057227 */ /* 0x000fc800078e0004 */
[----:B------:R-:W-:Y:S01]  /*08a0*/  IMAD.MOV.U32 R4, RZ, RZ, R10 ;  /* 0x000000ffff047224 */ /* 0x000fe200078e000a */
[----:B------:R-:W-:Y:S01]  /*08b0*/  IABS R10, R23 ;  /* 0x00000017000a7213 */ /* 0x000fe20000000000 */
[----:B------:R-:W-:Y:S02]  /*08c0*/  @!P0 IMAD.IADD R9, R9, 0x1, -R7 ;  /* 0x0000000109098824 */ /* 0x000fe400078e0a07 */
[----:B------:R-:W-:-:S03]  /*08d0*/  IMAD.HI.U32 R25, R5, R4, RZ ;  /* 0x0000000405197227 */ /* 0x000fc600078e00ff */
[----:B------:R-:W-:Y:S01]  /*08e0*/  ISETP.GT.U32.AND P0, PT, R7, R9, PT ;  /* 0x000000090700720c */ /* 0x000fe20003f04070 */
[----:B------:R-:W-:-:S04]  /*08f0*/  IMAD.HI.U32 R11, R5, R8, RZ ;  /* 0x00000008050b7227 */ /* 0x000fc800078e00ff */
[----:B------:R-:W-:Y:S02]  /*0900*/  IMAD.MOV R25, RZ, RZ, -R25 ;  /* 0x000000ffff197224 */ /* 0x000fe400078e0a19 */
[----:B------:R-:W-:Y:S02]  /*0910*/  IMAD.MOV R11, RZ, RZ, -R11 ;  /* 0x000000ffff0b7224 */ /* 0x000fe400078e0a0b */
[C---:B------:R-:W-:Y:S02]  /*0920*/  IMAD R4, R6.reuse, R25, R4 ;  /* 0x0000001906047224 */ /* 0x040fe400078e0204 */
[C---:B------:R-:W-:Y:S01]  /*0930*/  IMAD R8, R6.reuse, R11, R8 ;  /* 0x0000000b06087224 */ /* 0x040fe200078e0208 */
[----:B------:R-:W-:Y:S01]  /*0940*/  IABS R11, R21 ;  /* 0x00000015000b7213 */ /* 0x000fe20000000000 */
[----:B------:R-:W-:Y:S01]  /*0950*/  @!P0 IMAD.IADD R9, R9, 0x1, -R7 ;  /* 0x0000000109098824 */ /* 0x000fe200078e0a07 */
[C---:B------:R-:W-:Y:S01]  /*0960*/  ISETP.GT.U32.AND P5, PT, R6.reuse, R4, PT ;  /* 0x000000040600720c */ /* 0x040fe20003fa4070 */
[----:B------:R-:W-:Y:S01]  /*0970*/  IMAD.HI.U32 R7, R5, R10, RZ ;  /* 0x0000000a05077227 */ /* 0x000fe200078e00ff */
[----:B------:R-:W-:-:S02]  /*0980*/  ISETP.GT.U32.AND P6, PT, R6, R8, PT ;  /* 0x000000080600720c */ /* 0x000fc40003fc4070 */
[----:B------:R-:W-:Y:S01]  /*0990*/  ISETP.GE.AND P0, PT, R23, RZ, PT ;  /* 0x000000ff1700720c */ /* 0x000fe20003f06270 */
[----:B0-----:R-:W-:Y:S01]  /*09a0*/  IMAD.MOV.U32 R17, RZ, RZ, R9 ;  /* 0x000000ffff117224 */ /* 0x001fe200078e0009 */
[----:B------:R-:W-:Y:S01]  /*09b0*/  IABS R23, R22 ;  /* 0x0000001600177213 */ /* 0x000fe20000000000 */
[----:B------:R-:W-:Y:S02]  /*09c0*/  IMAD.MOV R7, RZ, RZ, -R7 ;  /* 0x000000ffff077224 */ /* 0x000fe400078e0a07 */
[----:B------:R-:W-:Y:S01]  /*09d0*/  @!P3 IMAD.MOV R17, RZ, RZ, -R17 ;  /* 0x000000ffff11b224 */ /* 0x000fe200078e0a11 */
[----:B------:R-:W-:Y:S01]  /*09e0*/  @!P4 LOP3.LUT R17, RZ, R16, RZ, 0x33, !PT ;  /* 0x00000010ff11c212 */ /* 0x000fe200078e33ff */
[----:B------:R-:W-:-:S04]  /*09f0*/  IMAD R9, R6, R7, R10 ;  /* 0x0000000706097224 */ /* 0x000fc800078e020a */
[----:B------:R0:W-:Y:S04]  /*0a00*/  STL [R1+0x70], R17 ;  /* 0x0000701101007387 */ /* 0x0001e80000100800 */
[----:B0-----:R-:W2:Y:S01]  /*0a10*/  LDL.LU R17, [R1] ;  /* 0x0000000001117983 */ /* 0x001ea20000300800 */
[--C-:B------:R-:W-:Y:S01]  /*0a20*/  @!P5 IMAD.IADD R4, R4, 0x1, -R6.reuse ;  /* 0x000000010404d824 */ /* 0x100fe200078e0a06 */
[----:B------:R-:W-:Y:S01]  /*0a30*/  ISETP.GT.U32.AND P3, PT, R6, R9, PT ;  /* 0x000000090600720c */ /* 0x000fe20003f64070 */
[----:B------:R-:W-:Y:S01]  /*0a40*/  @!P6 IMAD.IADD R8, R8, 0x1, -R6 ;  /* 0x000000010808e824 */ /* 0x000fe200078e0a06 */
[----:B------:R-:W-:Y:S01]  /*0a50*/  IABS R24, R18 ;  /* 0x0000001200187213 */ /* 0x000fe20000000000 */
[----:B------:R-:W-:Y:S01]  /*0a60*/  IMAD.HI.U32 R16, R5, R11, RZ ;  /* 0x0000000b05107227 */ /* 0x000fe200078e00ff */
[----:B------:R-:W-:-:S02]  /*0a70*/  ISETP.GT.U32.AND P6, PT, R6, R4, PT ;  /* 0x000000040600720c */ /* 0x000fc40003fc4070 */
[C---:B------:R-:W-:Y:S01]  /*0a80*/  ISETP.GT.U32.AND P5, PT, R6.reuse, R8, PT ;  /* 0x000000080600720c */ /* 0x040fe20003fa4070 */
[----:B------:R-:W-:Y:S01]  /*0a90*/  IMAD.HI.U32 R20, R5, R23, RZ ;  /* 0x0000001705147227 */ /* 0x000fe200078e00ff */
[----:B------:R-:W-:Y:S02]  /*0aa0*/  IABS R7, R12 ;  /* 0x0000000c00077213 */ /* 0x000fe40000000000 */
[----:B------:R-:W-:Y:S01]  /*0ab0*/  IABS R25, R3 ;  /* 0x0000000300197213 */ /* 0x000fe20000000000 */
[----:B------:R-:W-:Y:S01]  /*0ac0*/  IMAD.MOV R16, RZ, RZ, -R16 ;  /* 0x000000ffff107224 */ /* 0x000fe200078e0a10 */
[----:B------:R-:W-:Y:S01]  /*0ad0*/  IABS R26, R14 ;  /* 0x0000000e001a7213 */ /* 0x000fe20000000000 */
[----:B------:R-:W-:Y:S01]  /*0ae0*/  IMAD.MOV R20, RZ, RZ, -R20 ;  /* 0x000000ffff147224 */ /* 0x000fe200078e0a14 */
[----:B------:R-:W-:Y:S01]  /*0af0*/  ISETP.GE.AND P4, PT, R21, RZ, PT ;  /* 0x000000ff1500720c */ /* 0x000fe20003f86270 */
[C---:B------:R-:W-:Y:S01]  /*0b00*/  IMAD R16, R6.reuse, R16, R11 ;  /* 0x0000001006107224 */ /* 0x040fe200078e020b */
[----:B------:R-:W-:Y:S01]  /*0b10*/  IABS R21, R13 ;  /* 0x0000000d00157213 */ /* 0x000fe20000000000 */
[----:B------:R-:W-:Y:S01]  /*0b20*/  IMAD R23, R6, R20, R23 ;  /* 0x0000001406177224 */ /* 0x000fe200078e0217 */
[----:B------:R-:W-:Y:S01]  /*0b30*/  IABS R20, R2 ;  /* 0x0000000200147213 */ /* 0x000fe20000000000 */
[--C-:B------:R-:W-:Y:S01]  /*0b40*/  @!P6 IMAD.IADD R4, R4, 0x1, -R6.reuse ;  /* 0x000000010404e824 */ /* 0x100fe200078e0a06 */
[----:B------:R-:W-:Y:S01]  /*0b50*/  ISETP.GT.U32.AND P6, PT, R6, R16, PT ;  /* 0x000000100600720c */ /* 0x000fe20003fc4070 */
[--C-:B------:R-:W-:Y:S01]  /*0b60*/  @!P5 IMAD.IADD R8, R8, 0x1, -R6.reuse ;  /* 0x000000010808d824 */ /* 0x100fe200078e0a06 */
[----:B------:R-:W-:Y:S01]  /*0b70*/  ISETP.GT.U32.AND P5, PT, R6, R23, PT ;  /* 0x000000170600720c */ /* 0x000fe20003fa4070 */
[----:B------:R-:W-:Y:S01]  /*0b80*/  @!P3 IMAD.IADD R9, R9, 0x1, -R6 ;  /* 0x000000010909b824 */ /* 0x000fe200078e0a06 */
[----:B------:R-:W-:Y:S01]  /*0b90*/  ISETP.GE.AND P3, PT, R22, RZ, PT ;  /* 0x000000ff1600720c */ /* 0x000fe20003f66270 */
[----:B------:R-:W-:-:S04]  /*0ba0*/  IMAD.HI.U32 R10, R5, R24, RZ ;  /* 0x00000018050a7227 */ /* 0x000fc800078e00ff */
[----:B------:R-:W-:Y:S02]  /*0bb0*/  IMAD.MOV R10, RZ, RZ, -R10 ;  /* 0x000000ffff0a7224 */ /* 0x000fe400078e0a0a */
[----:B------:R-:W-:-:S04]  /*0bc0*/  IMAD.HI.U32 R22, R5, R7, RZ ;  /* 0x0000000705167227 */ /* 0x000fc800078e00ff */
[--C-:B------:R-:W-:Y:S01]  /*0bd0*/  @!P6 IMAD.IADD R16, R16, 0x1, -R6.reuse ;  /* 0x000000011010e824 */ /* 0x100fe200078e0a06 */
[C---:B------:R-:W-:Y:S01]  /*0be0*/  ISETP.GT.U32.AND P6, PT, R6.reuse, R9, PT ;  /* 0x000000090600720c */ /* 0x040fe20003fc4070 */
[----:B------:R-:W-:Y:S02]  /*0bf0*/  @!P5 IMAD.IADD R23, R23, 0x1, -R6 ;  /* 0x000000011717d824 */ /* 0x000fe400078e0a06 */
[C---:B------:R-:W-:Y:S01]  /*0c00*/  IMAD R24, R6.reuse, R10, R24 ;  /* 0x0000000a06187224 */ /* 0x040fe200078e0218 */
[----:B------:R-:W-:Y:S01]  /*0c10*/  ISETP.GT.U32.AND P5, PT, R6, R16, PT ;  /* 0x000000100600720c */ /* 0x000fe20003fa4070 */
[----:B------:R-:W-:Y:S02]  /*0c20*/  IMAD.MOV R22, RZ, RZ, -R22 ;  /* 0x000000ffff167224 */ /* 0x000fe400078e0a16 */
[----:B------:R-:W-:-:S04]  /*0c30*/  IMAD.HI.U32 R11, R5, R25, RZ ;  /* 0x00000019050b7227 */ /* 0x000fc800078e00ff */
[C---:B------:R-:W-:Y:S02]  /*0c40*/  IMAD R22, R6.reuse, R22, R7 ;  /* 0x0000001606167224 */ /* 0x040fe400078e0207 */
[----:B------:R-:W-:Y:S01]  /*0c50*/  @!P6 IMAD.IADD R9, R9, 0x1, -R6 ;  /* 0x000000010909e824 */ /* 0x000fe200078e0a06 */
[----:B------:R-:W-:Y:S01]  /*0c60*/  ISETP.GT.U32.AND P6, PT, R6, R24, PT ;  /* 0x000000180600720c */ /* 0x000fe20003fc4070 */
[----:B------:R-:W-:-:S04]  /*0c70*/  IMAD.HI.U32 R7, R5, R26, RZ ;  /* 0x0000001a05077227 */ /* 0x000fc800078e00ff */
[----:B------:R-:W-:Y:S01]  /*0c80*/  @!P5 IMAD.IADD R16, R16, 0x1, -R6 ;  /* 0x000000011010d824 */ /* 0x000fe200078e0a06 */
[----:B------:R-:W-:Y:S01]  /*0c90*/  ISETP.GT.U32.AND P5, PT, R6, R22, PT ;  /* 0x000000160600720c */ /* 0x000fe20003fa4070 */
[----:B------:R-:W-:-:S04]  /*0ca0*/  IMAD.HI.U32 R10, R5, R20, RZ ;  /* 0x00000014050a7227 */ /* 0x000fc800078e00ff */
[----:B------:R-:W-:Y:S02]  /*0cb0*/  IMAD.MOV R11, RZ, RZ, -R11 ;  /* 0x000000ffff0b7224 */ /* 0x000fe400078e0a0b */
[----:B------:R-:W-:Y:S02]  /*0cc0*/  IMAD.MOV R7, RZ, RZ, -R7 ;  /* 0x000000ffff077224 */ /* 0x000fe400078e0a07 */
[----:B------:R-:W-:Y:S02]  /*0cd0*/  IMAD.MOV R10, RZ, RZ, -R10 ;  /* 0x000000ffff0a7224 */ /* 0x000fe400078e0a0a */
[C---:B------:R-:W-:Y:S01]  /*0ce0*/  IMAD R25, R6.reuse, R11, R25 ;  /* 0x0000000b06197224 */ /* 0x040fe200078e0219 */
[----:B------:R-:W-:Y:S01]  /*0cf0*/  IABS R11, R15 ;  /* 0x0000000f000b7213 */ /* 0x000fe20000000000 */
[C---:B------:R-:W-:Y:S01]  /*0d00*/  IMAD R26, R6.reuse, R7, R26 ;  /* 0x00000007061a7224 */ /* 0x040fe200078e021a */
[----:B------:R-:W-:Y:S01]  /*0d10*/  IABS R7, R19 ;  /* 0x0000001300077213 */ /* 0x000fe20000000000 */
[----:B------:R-:W-:Y:S01]  /*0d20*/  IMAD R20, R6, R10, R20 ;  /* 0x0000000a06147224 */ /* 0x000fe200078e0214 */
[----:B------:R-:W-:Y:S01]  /*0d30*/  IABS R10, R0 ;  /* 0x00000000000a7213 */ /* 0x000fe20000000000 */
[----:B------:R-:W-:Y:S01]  /*0d40*/  @!P6 IMAD.IADD R24, R24, 0x1, -R6 ;  /* 0x000000011818e824 */ /* 0x000fe200078e0a06 */
[C---:B------:R-:W-:Y:S01]  /*0d50*/  ISETP.GT.U32.AND P6, PT, R6.reuse, R25, PT ;  /* 0x000000190600720c */ /* 0x040fe20003fc4070 */
[----:B------:R-:W-:Y:S01]  /*0d60*/  @!P1 IMAD.MOV R4, RZ, RZ, -R4 ;  /* 0x000000ffff049224 */ /* 0x000fe200078e0a04 */
[----:B------:R-:W-:Y:S01]  /*0d70*/  ISETP.GT.U32.AND P1, PT, R6, R23, PT ;  /* 0x000000170600720c */ /* 0x000fe20003f24070 */
[----:B------:R-:W-:Y:S01]  /*0d80*/  @!P5 IMAD.IADD R22, R22, 0x1, -R6 ;  /* 0x000000011616d824 */ /* 0x000fe200078e0a06 */
[----:B------:R-:W-:Y:S01]  /*0d90*/  ISETP.GT.U32.AND P5, PT, R6, R26, PT ;  /* 0x0000001a0600720c */ /* 0x000fe20003fa4070 */
[----:B------:R-:W-:-:S04]  /*0da0*/  IMAD.HI.U32 R29, R5, R10, RZ ;  /* 0x0000000a051d7227 */ /* 0x000fc800078e00ff */
[----:B------:R-:W-:Y:S02]  /*0db0*/  IMAD.MOV R29, RZ, RZ, -R29 ;  /* 0x000000ffff1d7224 */ /* 0x000fe400078e0a1d */
[----:B------:R-:W-:-:S04]  /*0dc0*/  IMAD.HI.U32 R27, R5, R7, RZ ;  /* 0x00000007051b7227 */ /* 0x000fc800078e00ff */
[----:B------:R-:W-:Y:S01]  /*0dd0*/  @!P6 IMAD.IADD R25, R25, 0x1, -R6 ;  /* 0x000000011919e824 */ /* 0x000fe200078e0a06 */
[C---:B------:R-:W-:Y:S01]  /*0de0*/  ISETP.GT.U32.AND P6, PT, R6.reuse, R24, PT ;  /* 0x000000180600720c */ /* 0x040fe20003fc4070 */
[----:B------:R-:W-:Y:S02]  /*0df0*/  IMAD R10, R6, R29, R10 ;  /* 0x0000001d060a7224 */ /* 0x000fe400078e020a */
[----:B------:R-:W3:Y:S01]  /*0e00*/  LDL R29, [R1+0x72c] ;  /* 0x00072c00011d7983 */ /* 0x000ee20000100800 */
[--C-:B------:R-:W-:Y:S01]  /*0e10*/  @!P1 IMAD.IADD R23, R23, 0x1, -R6.reuse ;  /* 0x0000000117179824 */ /* 0x100fe200078e0a06 */
[----:B------:R-:W-:Y:S01]  /*0e20*/  ISETP.GE.AND P1, PT, R18, RZ, PT ;  /* 0x000000ff1200720c */ /* 0x000fe20003f26270 */
[----:B------:R-:W-:Y:S01]  /*0e30*/  @!P5 IMAD.IADD R26, R26, 0x1, -R6 ;  /* 0x000000011a1ad824 */ /* 0x000fe200078e0a06 */
[----:B------:R-:W-:Y:S01]  /*0e40*/  ISETP.GT.U32.AND P5, PT, R6, R22, PT ;  /* 0x000000160600720c */ /* 0x000fe20003fa4070 */
[----:B------:R-:W-:-:S04]  /*0e50*/  IMAD.HI.U32 R18, R5, R21, RZ ;  /* 0x0000001505127227 */ /* 0x000fc800078e00ff */
[----:B------:R-:W-:Y:S02]  /*0e60*/  IMAD.MOV R18, RZ, RZ, -R18 ;  /* 0x000000ffff127224 */ /* 0x000fe400078e0a12 */
[--C-:B------:R-:W-:Y:S01]  /*0e70*/  @!P6 IMAD.IADD R24, R24, 0x1, -R6.reuse ;  /* 0x000000011818e824 */ /* 0x100fe200078e0a06 */
[C---:B------:R-:W-:Y:S01]  /*0e80*/  ISETP.GT.U32.AND P6, PT, R6.reuse, R20, PT ;  /* 0x000000140600720c */ /* 0x040fe20003fc4070 */
[C---:B------:R-:W-:Y:S02]  /*0e90*/  IMAD R21, R6.reuse, R18, R21 ;  /* 0x0000001206157224 */ /* 0x040fe400078e0215 */
[----:B------:R-:W-:Y:S01]  /*0ea0*/  @!P0 IMAD.MOV R9, RZ, RZ, -R9 ;  /* 0x000000ffff098224 */ /* 0x000fe200078e0a09 */
[----:B------:R-:W-:Y:S01]  /*0eb0*/  ISETP.GT.U32.AND P0, PT, R6, R26, PT ;  /* 0x0000001a0600720c */ /* 0x000fe20003f04070 */
[----:B------:R-:W-:Y:S01]  /*0ec0*/  @!P5 IMAD.IADD R22, R22, 0x1, -R6 ;  /* 0x000000011616d824 */ /* 0x000fe200078e0a06 */
[----:B------:R-:W-:Y:S01]  /*0ed0*/  ISETP.GT.U32.AND P5, PT, R6, R21, PT ;  /* 0x000000150600720c */ /* 0x000fe20003fa4070 */
[----:B------:R-:W-:-:S02]  /*0ee0*/  IMAD.MOV R27, RZ, RZ, -R27 ;  /* 0x000000ffff1b7224 */ /* 0x000fc400078e0a1b */
[----:B------:R-:W-:Y:S01]  /*0ef0*/  @!P2 IMAD.MOV R8, RZ, RZ, -R8 ;  /* 0x000000ffff08a224 */ /* 0x000fe200078e0a08 */
[C---:B------:R-:W-:Y:S01]  /*0f00*/  ISETP.GT.U32.AND P2, PT, R6.reuse, R25, PT ;  /* 0x000000190600720c */ /* 0x040fe20003f44070 */
[----:B------:R-:W-:Y:S02]  /*0f10*/  IMAD R7, R6, R27, R7 ;  /* 0x0000001b06077224 */ /* 0x000fe400078e0207 */
[----:B------:R-:W-:Y:S02]  /*0f20*/  @!P6 IMAD.IADD R20, R20, 0x1, -R6 ;  /* 0x000000011414e824 */ /* 0x000fe400078e0a06 */
[----:B------:R-:W-:-:S04]  /*0f30*/  IMAD.HI.U32 R28, R5, R11, RZ ;  /* 0x0000000b051c7227 */ /* 0x000fc800078e00ff */
[--C-:B------:R-:W-:Y:S01]  /*0f40*/  @!P5 IMAD.IADD R21, R21, 0x1, -R6.reuse ;  /* 0x000000011515d824 */ /* 0x100fe200078e0a06 */
[----:B------:R-:W-:Y:S01]  /*0f50*/  ISETP.GT.U32.AND P5, PT, R6, R20, PT ;  /* 0x000000140600720c */ /* 0x000fe20003fa4070 */
[----:B------:R-:W-:Y:S01]  /*0f60*/  @!P0 IMAD.IADD R26, R26, 0x1, -R6 ;  /* 0x000000011a1a8824 */ /* 0x000fe200078e0a06 */
[----:B------:R-:W-:Y:S01]  /*0f70*/  ISETP.GE.AND P0, PT, R12, RZ, PT ;  /* 0x000000ff0c00720c */ /* 0x000fe20003f06270 */
[----:B------:R-:W-:Y:S02]  /*0f80*/  IMAD.MOV R28, RZ, RZ, -R28 ;  /* 0x000000ffff1c7224 */ /* 0x000fe400078e0a1c */
[----:B------:R-:W-:Y:S01]  /*0f90*/  @!P2 IMAD.IADD R25, R25, 0x1, -R6 ;  /* 0x000000011919a824 */ /* 0x000fe200078e0a06 */
[----:B------:R-:W-:-:S07]  /*0fa0*/  ISETP.GT.U32.AND P2, PT, R6, R7, PT ;  /* 0x000000070600720c */ /* 0x000fce0003f44070 */
[----:B------:R-:W-:Y:S01]  /*0fb0*/  @!P5 IMAD.IADD R20, R20, 0x1, -R6 ;  /* 0x000000011414d824 */ /* 0x000fe200078e0a06 */
[----:B--2---:R-:W-:-:S05]  /*0fc0*/  IABS R18, R17 ;  /* 0x0000001100127213 */ /* 0x004fca0000000000 */
[----:B------:R-:W-:-:S04]  /*0fd0*/  IMAD.HI.U32 R27, R5, R18, RZ ;  /* 0x00000012051b7227 */ /* 0x000fc800078e00ff */
[----:B------:R-:W-:-:S04]  /*0fe0*/  IMAD.MOV R27, RZ, RZ, -R27 ;  /* 0x000000ffff1b7224 */ /* 0x000fc800078e0a1b */
[----:B------:R-:W-:-:S05]  /*0ff0*/  IMAD R12, R6, R27, R18 ;  /* 0x0000001b060c7224 */ /* 0x000fca00078e0212 */
[----:B------:R-:W-:-:S13]  /*1000*/  ISETP.GT.U32.AND P5, PT, R6, R12, PT ;  /* 0x0000000c0600720c */ /* 0x000fda0003fa4070 */
[----:B------:R-:W-:-:S05]  /*1010*/  @!P5 IMAD.IADD R12, R12, 0x1, -R6 ;  /* 0x000000010c0cd824 */ /* 0x000fca00078e0a06 */
[----:B------:R-:W-:-:S13]  /*1020*/  ISETP.GT.U32.AND P5, PT, R6, R12, PT ;  /* 0x0000000c0600720c */ /* 0x000fda0003fa4070 */
[--C-:B------:R-:W-:Y:S01]  /*1030*/  @!P5 IMAD.IADD R12, R12, 0x1, -R6.reuse ;  /* 0x000000010c0cd824 */ /* 0x100fe200078e0a06 */
[----:B------:R-:W-:Y:S02]  /*1040*/  ISETP.GE.AND P5, PT, R17, RZ, PT ;  /* 0x000000ff1100720c */ /* 0x000fe40003fa6270 */
[----:B------:R-:W2:Y:S01]  /*1050*/  LDL.LU R17, [R1+0x790] ;  /* 0x0007900001117983 */ /* 0x000ea20000300800 */
[C---:B------:R-:W-:Y:S02]  /*1060*/  IMAD R11, R6.reuse, R28, R11 ;  /* 0x0000001c060b7224 */ /* 0x040fe400078e020b */
[----:B------:R-:W-:Y:S02]  /*1070*/  IMAD.MOV.U32 R18, RZ, RZ, R23 ;  /* 0x000000ffff127224 */ /* 0x000fe400078e0017 */
[----:B------:R-:W-:Y:S01]  /*1080*/  @!P2 IMAD.IADD R7, R7, 0x1, -R6 ;  /* 0x000000010707a824 */ /* 0x000fe200078e0a06 */
[C---:B------:R-:W-:Y:S02]  /*1090*/  ISETP.GT.U32.AND P2, PT, R6.reuse, R11, PT ;  /* 0x0000000b0600720c */ /* 0x040fe40003f44070 */
[C---:B------:R-:W-:Y:S01]  /*10a0*/  ISETP.GT.U32.AND P6, PT, R6.reuse, R10, PT ;  /* 0x0000000a0600720c */ /* 0x040fe20003fc4070 */
[----:B------:R-:W-:Y:S01]  /*10b0*/  @!P3 IMAD.MOV R18, RZ, RZ, -R18 ;  /* 0x000000ffff12b224 */ /* 0x000fe200078e0a12 */
[----:B------:R-:W-:-:S02]  /*10c0*/  ISETP.GT.U32.AND P3, PT, R6, R7, PT ;  /* 0x000000070600720c */ /* 0x000fc40003f64070 */
[----:B---3--:R-:W-:-:S05]  /*10d0*/  IABS R28, R29 ;  /* 0x0000001d001c7213 */ /* 0x008fca0000000000 */
[----:B------:R-:W-:-:S04]  /*10e0*/  IMAD.MOV.U32 R27, RZ, RZ, R28 ;  /* 0x000000ffff1b7224 */ /* 0x000fc800078e001c */
[----:B------:R-:W-:-:S04]  /*10f0*/  IMAD.HI.U32 R23, R5, R27, RZ ;  /* 0x0000001b05177227 */ /* 0x000fc800078e00ff */
[----:B------:R-:W-:Y:S02]  /*1100*/  IMAD.MOV.U32 R5, RZ, RZ, R24 ;  /* 0x000000ffff057224 */ /* 0x000fe400078e0018 */
[----:B------:R-:W0:Y:S01]  /*1110*/  S2R R24, SR_TID.X ;  /* 0x0000000000187919 */ /* 0x000e220000002100 */
[----:B------:R-:W1:Y:S01]  /*1120*/  S2R R28, SR_TID.X ;  /* 0x00000000001c7919 */ /* 0x000e620000002100 */
[--C-:B------:R-:W-:Y:S02]  /*1130*/  @!P2 IMAD.IADD R11, R11, 0x1, -R6.reuse ;  /* 0x000000010b0ba824 */ /* 0x100fe400078e0a06 */
[----:B------:R-:W-:-:S03]  /*1140*/  @!P6 IMAD.IADD R10, R10, 0x1, -R6 ;  /* 0x000000010a0ae824 */ /* 0x000fc600078e0a06 */
[C---:B------:R-:W-:Y:S01]  /*1150*/  ISETP.GT.U32.AND P2, PT, R6.reuse, R11, PT ;  /* 0x0000000b0600720c */ /* 0x040fe20003f44070 */
[----:B------:R-:W-:Y:S02]  /*1160*/  IMAD.MOV R23, RZ, RZ, -R23 ;  /* 0x000000ffff177224 */ /* 0x000fe400078e0a17 */
[----:B------:R-:W-:Y:S01]  /*1170*/  @!P4 IMAD.MOV R16, RZ, RZ, -R16 ;  /* 0x000000ffff10c224 */ /* 0x000fe200078e0a10 */
[C---:B------:R-:W-:Y:S01]  /*1180*/  ISETP.GT.U32.AND P4, PT, R6.reuse, R21, PT ;  /* 0x000000150600720c */ /* 0x040fe20003f84070 */
[C---:B------:R-:W-:Y:S01]  /*1190*/  IMAD R23, R6.reuse, R23, R27 ;  /* 0x0000001706177224 */ /* 0x040fe200078e021b */
[----:B------:R-:W-:Y:S01]  /*11a0*/  ISETP.GT.U32.AND P6, PT, R6, R10, PT ;  /* 0x0000000a0600720c */ /* 0x000fe20003fc4070 */
[----:B------:R-:W3:Y:S01]  /*11b0*/  LDC R27, c[0x0][0x230] ;  /* 0x00008c00ff1b7b82 */ /* 0x000ee20000000800 */
[----:B------:R-:W-:Y:S01]  /*11c0*/  @!P3 IMAD.IADD R7, R7, 0x1, -R6 ;  /* 0x000000010707b824 */ /* 0x000fe200078e0a06 */
[----:B------:R-:W-:Y:S01]  /*11d0*/  ISETP.GE.AND P3, PT, R2, RZ, PT ;  /* 0x000000ff0200720c */ /* 0x000fe20003f66270 */
[----:B------:R-:W-:-:S03]  /*11e0*/  @!P0 IMAD.MOV R22, RZ, RZ, -R22 ;  /* 0x000000ffff168224 */ /* 0x000fc600078e0a16 */
[--C-:B------:R-:W-:Y:S01]  /*11f0*/  @!P2 IMAD.IADD R11, R11, 0x1, -R6.reuse ;  /* 0x000000010b0ba824 */ /* 0x100fe200078e0a06 */
[----:B------:R-:W-:Y:S01]  /*1200*/  ISETP.GE.AND P2, PT, R0, RZ, PT ;  /* 0x000000ff0000720c */ /* 0x000fe20003f46270 */
[----:B------:R-:W-:Y:S01]  /*1210*/  @!P1 IMAD.MOV R5, RZ, RZ, -R5 ;  /* 0x000000ffff059224 */ /* 0x000fe200078e0a05 */
[----:B------:R-:W-:Y:S01]  /*1220*/  ISETP.GE.AND P0, PT, R13, RZ, PT ;  /* 0x000000ff0d00720c */ /* 0x000fe20003f06270 */
[C---:B0-----:R-:W-:Y:S01]  /*1230*/  IMAD.SHL.U32 R2, R24.reuse, 0x2, RZ ;  /* 0x0000000218027824 */ /* 0x041fe200078e00ff */
[----:B------:R-:W-:Y:S01]  /*1240*/  LOP3.LUT R0, R24, 0x7, RZ, 0xc0, !PT ;  /* 0x0000000718007812 */ /* 0x000fe200078ec0ff */
[--C-:B------:R-:W-:Y:S01]  /*1250*/  @!P4 IMAD.IADD R21, R21, 0x1, -R6.reuse ;  /* 0x000000011515c824 */ /* 0x100fe200078e0a06 */
[----:B------:R-:W-:Y:S02]  /*1260*/  ISETP.GE.AND P1, PT, R14, RZ, PT ;  /* 0x000000ff0e00720c */ /* 0x000fe40003f26270 */
[----:B------:R-:W-:Y:S01]  /*1270*/  LOP3.LUT R13, R2, 0x10, RZ, 0xc0, !PT ;  /* 0x00000010020d7812 */ /* 0x000fe200078ec0ff */
[----:B------:R-:W-:Y:S01]  /*1280*/  @!P6 IMAD.IADD R10, R10, 0x1, -R6 ;  /* 0x000000010a0ae824 */ /* 0x000fe200078e0a06 */
[----:B------:R-:W-:Y:S01]  /*1290*/  ISETP.GE.AND P4, PT, R3, RZ, PT ;  /* 0x000000ff0300720c */ /* 0x000fe20003f86270 */
[----:B------:R-:W-:Y:S01]  /*12a0*/  IMAD R3, R0, 0x90, RZ ;  /* 0x0000009000037824 */ /* 0x000fe200078e02ff */
[----:B------:R-:W-:-:S02]  /*12b0*/  ISETP.GT.U32.AND P6, PT, R6, R23, PT ;  /* 0x000000170600720c */ /* 0x000fc40003fc4070 */
[----:B-1----:R-:W-:Y:S01]  /*12c0*/  LOP3.LUT R13, R13, 0x20, R28, 0xf8, !PT ;  /* 0x000000200d0d7812 */ /* 0x002fe200078ef81c */
[----:B------:R-:W-:-:S03]  /*12d0*/  IMAD R0, R0, 0x110, RZ ;  /* 0x0000011000007824 */ /* 0x000fc600078e02ff */
[----:B------:R-:W-:Y:S01]  /*12e0*/  LOP3.LUT R3, R3, R13, RZ, 0x3c, !PT ;  /* 0x0000000d03037212 */ /* 0x000fe200078e3cff */
[----:B------:R-:W-:Y:S01]  /*12f0*/  IMAD.SHL.U32 R13, R28, 0x40, RZ ;  /* 0x000000401c0d7824 */ /* 0x000fe200078e00ff */
[----:B------:R-:W-:Y:S01]  /*1300*/  LOP3.LUT R24, R24, 0x3f, RZ, 0xc0, !PT ;  /* 0x0000003f18187812 */ /* 0x000fe200078ec0ff */
[----:B------:R-:W-:Y:S01]  /*1310*/  @!P1 IMAD.MOV R26, RZ, RZ, -R26 ;  /* 0x000000ffff1a9224 */ /* 0x000fe200078e0a1a */
[----:B------:R-:W-:Y:S01]  /*1320*/  LOP3.LUT R2, R0, 0x30, R2, 0x78, !PT ;  /* 0x0000003000027812 */ /* 0x000fe200078e7802 */
[----:B---3--:R-:W-:Y:S01]  /*1330*/  VIADD R27, R27, 0x7f ;  /* 0x0000007f1b1b7836 */ /* 0x008fe20000000000 */
[----:B------:R-:W-:Y:S02]  /*1340*/  ISETP.GE.AND P1, PT, R15, RZ, PT ;  /* 0x000000ff0f00720c */ /* 0x000fe40003f26270 */
[----:B------:R-:W-:Y:S02]  /*1350*/  LOP3.LUT R0, R3, 0x400, R13, 0xf8, !PT ;  /* 0x0000040003007812 */ /* 0x000fe400078ef80d */
[----:B------:R-:W-:Y:S01]  /*1360*/  LOP3.LUT R15, R24, 0x40, RZ, 0xfc, !PT ;  /* 0x00000040180f7812 */ /* 0x000fe200078efcff */
[----:B------:R-:W-:Y:S01]  /*1370*/  @!P6 IMAD.IADD R23, R23, 0x1, -R6 ;  /* 0x000000011717e824 */ /* 0x000fe200078e0a06 */
[----:B------:R-:W-:Y:S01]  /*1380*/  STL [R1+0x1d0], R2 ;  /* 0x0001d00201007387 */ /* 0x000fe20000100800 */
[----:B------:R-:W-:-:S03]  /*1390*/  SHF.R.S32.HI R14, RZ, 0x1f, R27 ;  /* 0x0000001fff0e7819 */ /* 0x000fc6000001141b */
[----:B------:R0:W-:Y:S01]  /*13a0*/  STL [R1+0x80], R0 ;  /* 0x0000800001007387 */ /* 0x0001e20000100800 */
[----:B------:R-:W-:Y:S01]  /*13b0*/  ISETP.GT.U32.AND P6, PT, R6, R23, PT ;  /* 0x000000170600720c */ /* 0x000fe20003fc4070 */
[----:B------:R-:W-:Y:S01]  /*13c0*/  @!P4 IMAD.MOV R25, RZ, RZ, -R25 ;  /* 0x000000ffff19c224 */ /* 0x000fe200078e0a19 */
[----:B------:R-:W-:Y:S01]  /*13d0*/  ISETP.GE.AND P4, PT, R19, RZ, PT ;  /* 0x000000ff1300720c */ /* 0x000fe20003f86270 */
[----:B------:R-:W-:Y:S01]  /*13e0*/  @!P3 IMAD.MOV R20, RZ, RZ, -R20 ;  /* 0x000000ffff14b224 */ /* 0x000fe200078e0a14 */
[----:B------:R-:W-:Y:S01]  /*13f0*/  LEA.HI R14, R14, R27, RZ, 0x7 ;  /* 0x0000001b0e0e7211 */ /* 0x000fe200078f38ff */
[----:B0-----:R-:W-:-:S05]  /*1400*/  IMAD R0, R15, UR5, RZ ;  /* 0x000000050f007c24 */ /* 0x001fca000f8e02ff */
[----:B------:R-:W-:Y:S01]  /*1410*/  LEA R14, P3, R0, UR6, 0x1 ;  /* 0x00000006000e7c11 */ /* 0x000fe2000f8608ff */
[----:B------:R-:W-:-:S03]  /*1420*/  IMAD R3, R24, UR5, RZ ;  /* 0x0000000518037c24 */ /* 0x000fc6000f8e02ff */
[----:B------:R-:W-:Y:S01]  /*1430*/  LEA.HI.X.SX32 R15, R0, UR7, 0x1, P3 ;  /* 0x00000007000f7c11 */ /* 0x000fe200098f0eff */
[----:B------:R-:W-:Y:S01]  /*1440*/  @!P6 IMAD.IADD R23, R23, 0x1, -R6 ;  /* 0x000000011717e824 */ /* 0x000fe200078e0a06 */
[----:B------:R-:W-:Y:S01]  /*1450*/  LEA R2, P6, R3, UR6, 0x1 ;  /* 0x0000000603027c11 */ /* 0x000fe2000f8c08ff */
[----:B------:R-:W-:Y:S01]  /*1460*/  @!P0 IMAD.MOV R21, RZ, RZ, -R21 ;  /* 0x000000ffff158224 */ /* 0x000fe200078e0a15 */
[----:B------:R-:W-:Y:S01]  /*1470*/  ULDC UR6, c[0x0][0x240] ;  /* 0x0000900000067ab9 */ /* 0x000fe20000000800 */
[----:B------:R-:W-:Y:S02]  /*1480*/  @!P4 IMAD.MOV R7, RZ, RZ, -R7 ;  /* 0x000000ffff07c224 */ /* 0x000fe400078e0a07 */
[----:B------:R-:W-:Y:S02]  /*1490*/  @!P2 IMAD.MOV R10, RZ, RZ, -R10 ;  /* 0x000000ffff0aa224 */ /* 0x000fe400078e0a0a */
[----:B------:R-:W-:Y:S02]  /*14a0*/  @!P1 IMAD.MOV R11, RZ, RZ, -R11 ;  /* 0x000000ffff0b9224 */ /* 0x000fe400078e0a0b */
[----:B------:R-:W-:Y:S01]  /*14b0*/  @!P5 IMAD.MOV R12, RZ, RZ, -R12 ;  /* 0x000000ffff0cd224 */ /* 0x000fe200078e0a0c */
[----:B------:R-:W-:-:S02]  /*14c0*/  ISETP.GE.AND P0, PT, R29, RZ, PT ;  /* 0x000000ff1d00720c */ /* 0x000fc40003f06270 */
[----:B--2---:R-:W-:Y:S02]  /*14d0*/  ISETP.NE.AND P3, PT, R17, RZ, PT ;  /* 0x000000ff1100720c */ /* 0x004fe40003f65270 */
[----:B------:R-:W-:-:S04]  /*14e0*/  LOP3.LUT R19, RZ, R17, RZ, 0x33, !PT ;  /* 0x00000011ff137212 */ /* 0x000fc800078e33ff */
[C---:B------:R-:W-:Y:S02]  /*14f0*/  SEL R17, R19.reuse, R4, !P3 ;  /* 0x0000000413117207 */ /* 0x040fe40005800000 */
[C---:B------:R-:W-:Y:S02]  /*1500*/  SEL R5, R19.reuse, R5, !P3 ;  /* 0x0000000513057207 */ /* 0x040fe40005800000 */
[C---:B------:R-:W-:Y:S02]  /*1510*/  SEL R4, R19.reuse, R18, !P3 ;  /* 0x0000001213047207 */ /* 0x040fe40005800000 */
[C---:B------:R-:W-:Y:S02]  /*1520*/  SEL R25, R19.reuse, R25, !P3 ;  /* 0x0000001913197207 */ /* 0x040fe40005800000 */
[----:B------:R-:W-:Y:S01]  /*1530*/  SEL R26, R19, R26, !P3 ;  /* 0x0000001a131a7207 */ /* 0x000fe20005800000 */
[----:B------:R-:W-:Y:S01]  /*1540*/  IMAD R24, R5, UR6, RZ ;  /* 0x0000000605187c24 */ /* 0x000fe2000f8e02ff */
[----:B------:R-:W-:Y:S01]  /*1550*/  SEL R0, R19, R16, !P3 ;  /* 0x0000001013007207 */ /* 0x000fe20005800000 */
[----:B------:R-:W-:Y:S01]  /*1560*/  IMAD R5, R25, UR6, RZ ;  /* 0x0000000619057c24 */ /* 0x000fe2000f8e02ff */
[C---:B------:R-:W-:Y:S01]  /*1570*/  SEL R6, R19.reuse, R22, !P3 ;  /* 0x0000001613067207 */ /* 0x040fe20005800000 */
[----:B------:R-:W-:Y:S01]  /*1580*/  IMAD R22, R4, UR6, RZ ;  /* 0x0000000604167c24 */ /* 0x000fe2000f8e02ff */
[C---:B------:R-:W-:Y:S01]  /*1590*/  SEL R13, R19.reuse, R20, !P3 ;  /* 0x00000014130d7207 */ /* 0x040fe20005800000 */
[----:B------:R-:W-:Y:S01]  /*15a0*/  IMAD R4, R26, UR6, RZ ;  /* 0x000000061a047c24 */ /* 0x000fe2000f8e02ff */
[----:B------:R-:W-:-:S02]  /*15b0*/  SEL R21, R19, R21, !P3 ;  /* 0x0000001513157207 */ /* 0x000fc40005800000 */
[----:B------:R-:W-:Y:S01]  /*15c0*/  SEL R7, R19, R7, !P3 ;  /* 0x0000000713077207 */ /* 0x000fe20005800000 */
[----:B------:R-:W-:Y:S01]  /*15d0*/  IMAD R20, R0, UR6, RZ ;  /* 0x0000000600147c24 */ /* 0x000fe2000f8e02ff */
[----:B------:R0:W-:Y:S01]  /*15e0*/  STL [R1+0x10], R5 ;  /* 0x0000100501007387 */ /* 0x0001e20000100800 */
[----:B------:R-:W-:Y:S01]  /*15f0*/  IMAD R0, R13, UR6, RZ ;  /* 0x000000060d007c24 */ /* 0x000fe2000f8e02ff */
[C---:B------:R-:W-:Y:S02]  /*1600*/  SEL R10, R19.reuse, R10, !P3 ;  /* 0x0000000a130a7207 */ /* 0x040fe40005800000 */
[----:B------:R1:W-:Y:S01]  /*1610*/  STL [R1+0x18], R4 ;  /* 0x0000180401007387 */ /* 0x0003e20000100800 */
[C---:B------:R-:W-:Y:S02]  /*1620*/  SEL R11, R19.reuse, R11, !P3 ;  /* 0x0000000b130b7207 */ /* 0x040fe40005800000 */
[----:B------:R-:W-:Y:S01]  /*1630*/  SEL R12, R19, R12, !P3 ;  /* 0x0000000c130c7207 */ /* 0x000fe20005800000 */
[----:B0-----:R-:W-:Y:S01]  /*1640*/  IMAD R5, R21, UR6, RZ ;  /* 0x0000000615057c24 */ /* 0x001fe2000f8e02ff */
[----:B------:R-:W-:Y:S01]  /*1650*/  SEL R8, R19, R8, !P3 ;  /* 0x0000000813087207 */ /* 0x000fe20005800000 */
[----:B-1----:R-:W-:Y:S01]  /*1660*/  IMAD R4, R7, UR6, RZ ;  /* 0x0000000607047c24 */ /* 0x002fe2000f8e02ff */
[----:B------:R0:W-:Y:S01]  /*1670*/  STL [R1+0x28], R0 ;  /* 0x0000280001007387 */ /* 0x0001e20000100800 */
[----:B------:R-:W-:Y:S01]  /*1680*/  IMAD R17, R17, UR6, RZ ;  /* 0x0000000611117c24 */ /* 0x000fe2000f8e02ff */
[----:B------:R-:W-:-:S02]  /*1690*/  SEL R9, R19, R9, !P3 ;  /* 0x0000000913097207 */ /* 0x000fc40005800000 */
[----:B------:R1:W-:Y:S01]  /*16a0*/  STL [R1+0x30], R5 ;  /* 0x0000300501007387 */ /* 0x0003e20000100800 */
[----:B------:R-:W-:-:S03]  /*16b0*/  IMAD R16, R8, UR6, RZ ;  /* 0x0000000608107c24 */ /* 0x000fc6000f8e02ff */
[----:B------:R2:W-:Y:S01]  /*16c0*/  STL [R1+0x40], R4 ;  /* 0x0000400401007387 */ /* 0x0005e20000100800 */
[----:B0-----:R-:W-:Y:S02]  /*16d0*/  IMAD R0, R10, UR6, RZ ;  /* 0x000000060a007c24 */ /* 0x001fe4000f8e02ff */
[----:B-1----:R-:W-:-:S03]  /*16e0*/  IMAD R5, R11, UR6, RZ ;  /* 0x000000060b057c24 */ /* 0x002fc6000f8e02ff */
[----:B------:R-:W-:Y:S01]  /*16f0*/  STL [R1+0x48], R0 ;  /* 0x0000480001007387 */ /* 0x000fe20000100800 */
[----:B--2---:R-:W-:-:S03]  /*1700*/  IMAD R4, R12, UR6, RZ ;  /* 0x000000060c047c24 */ /* 0x004fc6000f8e02ff */
[----:B------:R-:W-:Y:S01]  /*1710*/  STL [R1+0x4], R5 ;  /* 0x0000040501007387 */ /* 0x000fe20000100800 */
[----:B------:R-:W-:-:S03]  /*1720*/  IMAD.WIDE R28, R17, 0x2, R14 ;  /* 0x00000002111c7825 */ /* 0x000fc600078e020e */
[----:B------:R0:W-:Y:S01]  /*1730*/  STL [R1], R4 ;  /* 0x0000000401007387 */ /* 0x0001e20000100800 */
[----:B------:R-:W-:Y:S02]  /*1740*/  IMAD R18, R9, UR6, RZ ;  /* 0x0000000609127c24 */ /* 0x000fe4000f8e02ff */
[----:B------:R-:W-:Y:S01]  /*1750*/  IMAD R27, R6, UR6, RZ ;  /* 0x00000006061b7c24 */ /* 0x000fe2000f8e02ff */
[----:B------:R1:W-:Y:S01]  /*1760*/  STL.64 [R1+0x768], R28 ;  /* 0x0007681c01007387 */ /* 0x0003e20000100a00 */
[----:B------:R-:W-:-:S04]  /*1770*/  IMAD.WIDE R6, R18, 0x2, R14 ;  /* 0x0000000212067825 */ /* 0x000fc800078e020e */
[--C-:B0-----:R-:W-:Y:S01]  /*1780*/  IMAD.WIDE R4, R16, 0x2, R14.reuse ;  /* 0x0000000210047825 */ /* 0x101fe200078e020e */
[----:B-1----:R-:W2:Y:S03]  /*1790*/  LDL.LU R28, [R1+0x4] ;  /* 0x00000400011c7983 */ /* 0x002ea60000300800 */
[--C-:B------:R-:W-:Y:S01]  /*17a0*/  IMAD.WIDE R8, R20, 0x2, R14.reuse ;  /* 0x0000000214087825 */ /* 0x100fe200078e020e */
[----:B------:R-:W3:Y:S04]  /*17b0*/  LDL.LU R29, [R1] ;  /* 0x00000000011d7983 */ /* 0x000ee80000300800 */
[----:B------:R0:W-:Y:S04]  /*17c0*/  STL.64 [R1+0x770], R4 ;  /* 0x0007700401007387 */ /* 0x0001e80000100a00 */
[----:B0-----:R-:W4:Y:S04]  /*17d0*/  LDL.LU R4, [R1+0x40] ;  /* 0x0000400001047983 */ /* 0x001f280000300800 */
[----:B------:R-:W5:Y:S04]  /*17e0*/  LDL.LU R5, [R1+0x48] ;  /* 0x0000480001057983 */ /* 0x000f680000300800 */
[----:B------:R0:W-:Y:S04]  /*17f0*/  STL.64 [R1+0x778], R6 ;  /* 0x0007780601007387 */ /* 0x0001e80000100a00 */
[----:B0-----:R-:W2:Y:S04]  /*1800*/  LDL.LU R6, [R1+0x28] ;  /* 0x0000280001067983 */ /* 0x001ea80000300800 */
[----:B------:R-:W3:Y:S04]  /*1810*/  LDL.LU R7, [R1+0x30] ;  /* 0x0000300001077983 */ /* 0x000ee80000300800 */
[----:B------:R0:W-:Y:S04]  /*1820*/  STL.64 [R1+0x780], R8 ;  /* 0x0007800801007387 */ /* 0x0001e80000100a00 */
[----:B0-----:R-:W4:Y:S04]  /*1830*/  LDL.LU R8, [R1+0x10] ;  /* 0x0000100001087983 */ /* 0x001f280000300800 */
[----:B------:R-:W5:Y:S01]  /*1840*/  LDL.LU R9, [R1+0x18] ;  /* 0x0000180001097983 */ /* 0x000f620000300800 */
[----:B------:R-:W-:-:S05]  /*1850*/  IMAD.WIDE R10, R22, 0x2, R14 ;  /* 0x00000002160a7825 */ /* 0x000fca00078e020e */
[----:B------:R0:W-:Y:S02]  /*1860*/  STL.64 [R1+0x788], R10 ;  /* 0x0007880a01007387 */ /* 0x0001e40000100a00 */
[----:B0-----:R-:W-:-:S05]  /*1870*/  IMAD.WIDE R10, R27, 0x2, R14 ;  /* 0x000000021b0a7825 */ /* 0x001fca00078e020e */
[----:B------:R4:W-:Y:S01]  /*1880*/  STL.64 [R1+0x8], R10 ;  /* 0x0000080a01007387 */ /* 0x0009e20000100a00 */
[----:B------:R-:W-:-:S05]  /*1890*/  @!P0 IMAD.MOV R23, RZ, RZ, -R23 ;  /* 0x000000ffff178224 */ /* 0x000fca00078e0a17 */
[----:B------:R-:W-:-:S05]  /*18a0*/  SEL R23, R19, R23, !P3 ;  /* 0x0000001713177207 */ /* 0x000fca0005800000 */
[----:B------:R-:W-:Y:S01]  /*18b0*/  IMAD R0, R23, UR6, RZ ;  /* 0x0000000617007c24 */ /* 0x000fe2000f8e02ff */
[----:B------:R-:W-:Y:S01]  /*18c0*/  LEA.HI.X.SX32 R3, R3, UR7, 0x1, P6 ;  /* 0x0000000703037c11 */ /* 0x000fe2000b0f0eff */
[----:B------:R-:W-:Y:S01]  /*18d0*/  IMAD.WIDE R12, R24, 0x2, R14 ;  /* 0x00000002180c7825 */ /* 0x000fe200078e020e */
[----:B------:R-:W-:-:S03]  /*18e0*/  ULDC UR6, c[0x0][0x234] ;  /* 0x00008d0000067ab9 */ /* 0x000fc60000000800 */
[----:B----4-:R-:W-:-:S05]  /*18f0*/  IMAD.WIDE R10, R8, 0x2, R14 ;  /* 0x00000002080a7825 */ /* 0x010fca00078e020e */
[----:B------:R5:W-:Y:S02]  /*1900*/  STL.64 [R1+0x20], R10 ;  /* 0x0000200a01007387 */ /* 0x000be40000100a00 */
[----:B-----5:R-:W-:-:S05]  /*1910*/  IMAD.WIDE R10, R9, 0x2, R14 ;  /* 0x00000002090a7825 */ /* 0x020fca00078e020e */
[----:B------:R2:W-:Y:S02]  /*1920*/  STL.64 [R1+0x38], R10 ;  /* 0x0000380a01007387 */ /* 0x0005e40000100a00 */
[----:B--2---:R-:W-:-:S05]  /*1930*/  IMAD.WIDE R10, R6, 0x2, R14 ;  /* 0x00000002060a7825 */ /* 0x004fca00078e020e */
[----:B------:R3:W-:Y:S02]  /*1940*/  STL.64 [R1+0x50], R10 ;  /* 0x0000500a01007387 */ /* 0x0007e40000100a00 */
[----:B---3--:R-:W-:-:S05]  /*1950*/  IMAD.WIDE R10, R7, 0x2, R14 ;  /* 0x00000002070a7825 */ /* 0x008fca00078e020e */
[----:B------:R0:W-:Y:S02]  /*1960*/  STL.64 [R1+0x60], R10 ;  /* 0x0000600a01007387 */ /* 0x0001e40000100a00 */
[----:B0-----:R-:W-:-:S05]  /*1970*/  IMAD.WIDE R10, R4, 0x2, R14 ;  /* 0x00000002040a7825 */ /* 0x001fca00078e020e */
        /* <DEDUP_REMOVED lines=9> */
[----:B0-----:R-:W-:-:S04]  /*1a10*/  IMAD.WIDE R10, R8, 0x2, R2 ;  /* 0x00000002080a7825 */ /* 0x001fc800078e0202 */
[--C-:B------:R-:W-:Y:S01]  /*1a20*/  IMAD.WIDE R8, R9, 0x2, R2.reuse ;  /* 0x0000000209087825 */ /* 0x100fe200078e0202 */
[----:B------:R0:W-:Y:S04]  /*1a30*/  STL.64 [R1+0x10], R10 ;  /* 0x0000100a01007387 */ /* 0x0001e80000100a00 */
[----:B0-----:R-:W2:Y:S04]  /*1a40*/  LDL.LU.64 R10, [R1+0x788] ;  /* 0x00078800010a7983 */ /* 0x001ea80000300a00 */
[----:B------:R0:W-:Y:S02]  /*1a50*/  STL.64 [R1+0x18], R8 ;  /* 0x0000180801007387 */ /* 0x0001e40000100a00 */
[----:B0-----:R-:W-:-:S04]  /*1a60*/  IMAD.WIDE R8, R6, 0x2, R2 ;  /* 0x0000000206087825 */ /* 0x001fc800078e0202 */
[--C-:B------:R-:W-:Y:S01]  /*1a70*/  IMAD.WIDE R6, R7, 0x2, R2.reuse ;  /* 0x0000000207067825 */ /* 0x100fe200078e0202 */
[----:B------:R0:W-:Y:S04]  /*1a80*/  STL.64 [R1+0x28], R8 ;  /* 0x0000280801007387 */ /* 0x0001e80000100a00 */
[----:B0-----:R-:W3:Y:S04]  /*1a90*/  LDL.LU.64 R8, [R1+0x780] ;  /* 0x0007800001087983 */ /* 0x001ee80000300a00 */
[----:B------:R0:W-:Y:S02]  /*1aa0*/  STL.64 [R1+0x30], R6 ;  /* 0x0000300601007387 */ /* 0x0001e40000100a00 */
[----:B0-----:R-:W-:-:S04]  /*1ab0*/  IMAD.WIDE R6, R4, 0x2, R2 ;  /* 0x0000000204067825 */ /* 0x001fc800078e0202 */
[--C-:B------:R-:W-:Y:S01]  /*1ac0*/  IMAD.WIDE R4, R5, 0x2, R2.reuse ;  /* 0x0000000205047825 */ /* 0x100fe200078e0202 */
[----:B------:R0:W-:Y:S04]  /*1ad0*/  STL.64 [R1+0x40], R6 ;  /* 0x0000400601007387 */ /* 0x0001e80000100a00 */
[----:B0-----:R-:W4:Y:S04]  /*1ae0*/  LDL.LU.64 R6, [R1+0x778] ;  /* 0x0007780001067983 */ /* 0x001f280000300a00 */
[----:B------:R0:W-:Y:S02]  /*1af0*/  STL.64 [R1+0x48], R4 ;  /* 0x0000480401007387 */ /* 0x0001e40000100a00 */
[----:B0-----:R-:W-:-:S04]  /*1b00*/  IMAD.WIDE R4, R28, 0x2, R2 ;  /* 0x000000021c047825 */ /* 0x001fc800078e0202 */
[--C-:B------:R-:W-:Y:S01]  /*1b10*/  IMAD.WIDE R28, R29, 0x2, R2.reuse ;  /* 0x000000021d1c7825 */ /* 0x100fe200078e0202 */
[----:B------:R0:W-:Y:S04]  /*1b20*/  STL.64 [R1+0x58], R4 ;  /* 0x0000580401007387 */ /* 0x0001e80000100a00 */
[----:B0-----:R-:W5:Y:S04]  /*1b30*/  LDL.LU.64 R4, [R1+0x770] ;  /* 0x0007700001047983 */ /* 0x001f680000300a00 */
[----:B------:R0:W-:Y:S04]  /*1b40*/  STL.64 [R1], R28 ;  /* 0x0000001c01007387 */ /* 0x0001e80000100a00 */
[----:B0-----:R-:W2:Y:S01]  /*1b50*/  LDL.LU.64 R28, [R1+0x768] ;  /* 0x00076800011c7983 */ /* 0x001ea20000300a00 */
[----:B------:R-:W-:-:S04]  /*1b60*/  IMAD.WIDE R14, R17, 0x2, R2 ;  /* 0x00000002110e7825 */ /* 0x000fc800078e0202 */
[----:B------:R-:W-:-:S04]  /*1b70*/  IMAD.WIDE R16, R16, 0x2, R2 ;  /* 0x0000000210107825 */ /* 0x000fc800078e0202 */
[----:B------:R-:W-:-:S04]  /*1b80*/  IMAD.WIDE R18, R18, 0x2, R2 ;  /* 0x0000000212127825 */ /* 0x000fc800078e0202 */
[----:B------:R-:W-:-:S04]  /*1b90*/  IMAD.WIDE R20, R20, 0x2, R2 ;  /* 0x0000000214147825 */ /* 0x000fc800078e0202 */
[----:B------:R-:W-:-:S04]  /*1ba0*/  IMAD.WIDE R22, R22, 0x2, R2 ;  /* 0x0000000216167825 */ /* 0x000fc800078e0202 */
[----:B------:R-:W-:-:S04]  /*1bb0*/  IMAD.WIDE R24, R24, 0x2, R2 ;  /* 0x0000000218187825 */ /* 0x000fc800078e0202 */
[----:B------:R-:W-:-:S04]  /*1bc0*/  IMAD.WIDE R26, R27, 0x2, R2 ;  /* 0x000000021b1a7825 */ /* 0x000fc800078e0202 */
[----:B------:R-:W-:-:S05]  /*1bd0*/  IMAD.WIDE R2, R0, 0x2, R2 ;  /* 0x0000000200027825 */ /* 0x000fca00078e0202 */
[----:B------:R-:W-:Y:S04]  /*1be0*/  STL [R1+0x75c], R3 ;  /* 0x00075c0301007387 */ /* 0x000fe80000100800 */
[----:B------:R-:W-:Y:S04]  /*1bf0*/  STL [R1+0x760], R2 ;  /* 0x0007600201007387 */ /* 0x000fe80000100800 */
[----:B--2---:R-:W-:Y:S04]  /*1c00*/  STL [R1+0x728], R28 ;  /* 0x0007281c01007387 */ /* 0x004fe80000100800 */
[----:B------:R-:W-:Y:S04]  /*1c10*/  STL [R1+0x720], R29 ;  /* 0x0007201d01007387 */ /* 0x000fe80000100800 */
[----:B------:R-:W-:Y:S04]  /*1c20*/  STL [R1+0x724], R14 ;  /* 0x0007240e01007387 */ /* 0x000fe80000100800 */
[----:B------:R-:W-:Y:S04]  /*1c30*/  STL [R1+0x718], R15 ;  /* 0x0007180f01007387 */ /* 0x000fe80000100800 */
[----:B-----5:R-:W-:Y:S04]  /*1c40*/  STL [R1+0x71c], R4 ;  /* 0x00071c0401007387 */ /* 0x020fe80000100800 */
[----:B------:R-:W-:Y:S04]  /*1c50*/  STL [R1+0x710], R5 ;  /* 0x0007100501007387 */ /* 0x000fe80000100800 */
[----:B------:R-:W-:Y:S04]  /*1c60*/  STL [R1+0x714], R16 ;  /* 0x0007141001007387 */ /* 0x000fe80000100800 */
[----:B------:R-:W-:Y:S04]  /*1c70*/  STL [R1+0x708], R17 ;  /* 0x0007081101007387 */ /* 0x000fe80000100800 */
[----:B----4-:R-:W-:Y:S04]  /*1c80*/  STL [R1+0x70c], R6 ;  /* 0x00070c0601007387 */ /* 0x010fe80000100800 */
[----:B------:R0:W-:Y:S04]  /*1c90*/  STL [R1+0x700], R7 ;  /* 0x0007000701007387 */ /* 0x0001e80000100800 */
[----:B0-----:R-:W2:Y:S04]  /*1ca0*/  LDL.LU.64 R6, [R1+0x8] ;  /* 0x0000080001067983 */ /* 0x001ea80000300a00 */
[----:B------:R-:W4:Y:S04]  /*1cb0*/  LDL.LU.64 R16, [R1+0x20] ;  /* 0x0000200001107983 */ /* 0x000f280000300a00 */
[----:B------:R-:W-:Y:S04]  /*1cc0*/  STL [R1+0x704], R18 ;  /* 0x0007041201007387 */ /* 0x000fe80000100800 */
[----:B------:R-:W-:Y:S04]  /*1cd0*/  STL [R1+0x6f8], R19 ;  /* 0x0006f81301007387 */ /* 0x000fe80000100800 */
[----:B------:R-:W5:Y:S04]  /*1ce0*/  LDL.LU.64 R28, [R1+0x10] ;  /* 0x00001000011c7983 */ /* 0x000f680000300a00 */
[----:B---3--:R-:W-:Y:S04]  /*1cf0*/  STL [R1+0x6fc], R8 ;  /* 0x0006fc0801007387 */ /* 0x008fe80000100800 */
[----:B------:R-:W-:Y:S04]  /*1d00*/  STL [R1+0x6f0], R9 ;  /* 0x0006f00901007387 */ /* 0x000fe80000100800 */
[----:B------:R-:W-:Y:S04]  /*1d10*/  STL [R1+0x6f4], R20 ;  /* 0x0006f41401007387 */ /* 0x000fe80000100800 */
[----:B------:R-:W3:Y:S04]  /*1d20*/  LDL.LU.64 R14, [R1+0x38] ;  /* 0x00003800010e7983 */ /* 0x000ee80000300a00 */
[----:B------:R-:W-:Y:S04]  /*1d30*/  STL [R1+0x6e8], R21 ;  /* 0x0006e81501007387 */ /* 0x000fe80000100800 */
[----:B------:R-:W-:Y:S04]  /*1d40*/  STL [R1+0x6ec], R10 ;  /* 0x0006ec0a01007387 */ /* 0x000fe80000100800 */
[----:B------:R-:W3:Y:S04]  /*1d50*/  LDL.LU.64 R2, [R1+0x18] ;  /* 0x0000180001027983 */ /* 0x000ee80000300a00 */
[----:B------:R-:W-:Y:S04]  /*1d60*/  STL [R1+0x6e0], R11 ;  /* 0x0006e00b01007387 */ /* 0x000fe80000100800 */
[----:B------:R-:W-:Y:S04]  /*1d70*/  STL [R1+0x6e4], R22 ;  /* 0x0006e41601007387 */ /* 0x000fe80000100800 */
[----:B------:R-:W-:Y:S04]  /*1d80*/  STL [R1+0x6d8], R23 ;  /* 0x0006d81701007387 */ /* 0x000fe80000100800 */
[----:B------:R-:W-:Y:S04]  /*1d90*/  STL [R1+0x6dc], R12 ;  /* 0x0006dc0c01007387 */ /* 0x000fe80000100800 */
[----:B------:R0:W-:Y:S04]  /*1da0*/  STL [R1+0x6d0], R13 ;  /* 0x0006d00d01007387 */ /* 0x0001e80000100800 */
[----:B0-----:R-:W3:Y:S04]  /*1db0*/  LDL.LU.64 R12, [R1+0x60] ;  /* 0x00006000010c7983 */ /* 0x001ee80000300a00 */
[----:B------:R-:W3:Y:S04]  /*1dc0*/  LDL.LU.64 R22, [R1+0x30] ;  /* 0x0000300001167983 */ /* 0x000ee80000300a00 */
[----:B------:R-:W-:Y:S04]  /*1dd0*/  STL [R1+0x6d4], R24 ;  /* 0x0006d41801007387 */ /* 0x000fe80000100800 */
[----:B------:R-:W3:Y:S04]  /*1de0*/  LDL.LU.64 R10, [R1+0x68] ;  /* 0x00006800010a7983 */ /* 0x000ee80000300a00 */
[----:B------:R0:W-:Y:S04]  /*1df0*/  STL [R1+0x6c0], R25 ;  /* 0x0006c01901007387 */ /* 0x0001e80000100800 */
[----:B0-----:R-:W3:Y:S04]  /*1e00*/  LDL.LU.64 R24, [R1+0x28] ;  /* 0x0000280001187983 */ /* 0x001ee80000300a00 */
[----:B------:R-:W3:Y:S01]  /*1e10*/  LDL.LU.64 R4, [R1+0x40] ;  /* 0x0000400001047983 */ /* 0x000ee20000300a00 */
[----:B--2---:R-:W-:-:S03]  /*1e20*/  IMAD.MOV.U32 R0, RZ, RZ, R7 ;  /* 0x000000ffff007224 */ /* 0x004fc600078e0007 */
[----:B------:R-:W-:Y:S04]  /*1e30*/  STL [R1+0x6c8], R6 ;  /* 0x0006c80601007387 */ /* 0x000fe80000100800 */
[----:B------:R-:W2:Y:S04]  /*1e40*/  LDL.LU.64 R20, [R1+0x78] ;  /* 0x0000780001147983 */ /* 0x000ea80000300a00 */
[----:B------:R-:W-:Y:S04]  /*1e50*/  STL [R1+0x6c4], R0 ;  /* 0x0006c40001007387 */ /* 0x000fe80000100800 */
[----:B------:R-:W-:Y:S04]  /*1e60*/  STL [R1+0x6cc], R26 ;  /* 0x0006cc1a01007387 */ /* 0x000fe80000100800 */
[----:B------:R-:W2:Y:S04]  /*1e70*/  LDL.LU.64 R8, [R1+0x48] ;  /* 0x0000480001087983 */ /* 0x000ea80000300a00 */
[----:B------:R0:W-:Y:S04]  /*1e80*/  STL [R1+0x234], R27 ;  /* 0x0002341b01007387 */ /* 0x0001e80000100800 */
[----:B0-----:R-:W2:Y:S04]  /*1e90*/  LDL.LU.64 R26, [R1+0x50] ;  /* 0x00005000011a7983 */ /* 0x001ea80000300a00 */
[----:B------:R-:W2:Y:S01]  /*1ea0*/  LDL.LU.64 R18, [R1+0x88] ;  /* 0x0000880001127983 */ /* 0x000ea20000300a00 */
[----:B----4-:R-:W-:-:S03]  /*1eb0*/  IMAD.MOV.U32 R0, RZ, RZ, R17 ;  /* 0x000000ffff007224 */ /* 0x010fc600078e0011 */
[----:B------:R-:W-:Y:S04]  /*1ec0*/  STL [R1+0x23c], R16 ;  /* 0x00023c1001007387 */ /* 0x000fe80000100800 */
[----:B------:R-:W4:Y:S04]  /*1ed0*/  LDL.LU.64 R6, [R1+0x58] ;  /* 0x0000580001067983 */ /* 0x000f280000300a00 */
[----:B------:R0:W-:Y:S04]  /*1ee0*/  STL [R1+0x238], R0 ;  /* 0x0002380001007387 */ /* 0x0001e80000100800 */
[----:B-----5:R1:W-:Y:S04]  /*1ef0*/  STL [R1+0x244], R28 ;  /* 0x0002441c01007387 */ /* 0x0203e80000100800 */
[----:B0-----:R-:W5:Y:S04]  /*1f00*/  LDL.LU R0, [R1+0x70] ;  /* 0x0000700001007983 */ /* 0x001f680000300800 */
[----:B------:R-:W5:Y:S01]  /*1f10*/  LDL.LU.64 R16, [R1+0x90] ;  /* 0x0000900001107983 */ /* 0x000f620000300a00 */
[----:B-1----:R-:W-:-:S03]  /*1f20*/  IMAD.MOV.U32 R28, RZ, RZ, R29 ;  /* 0x000000ffff1c7224 */ /* 0x002fc600078e001d */
[----:B---3--:R0:W-:Y:S04]  /*1f30*/  STL [R1+0x24c], R14 ;  /* 0x00024c0e01007387 */ /* 0x0081e80000100800 */
[----:B------:R1:W-:Y:S01]  /*1f40*/  STL [R1+0x240], R28 ;  /* 0x0002401c01007387 */ /* 0x0003e20000100800 */
[----:B0-----:R-:W-:-:S03]  /*1f50*/  IMAD.MOV.U32 R14, RZ, RZ, R15 ;  /* 0x000000ffff0e7224 */ /* 0x001fc600078e000f */
[----:B-1----:R-:W3:Y:S04]  /*1f60*/  LDL.LU.64 R28, [R1] ;  /* 0x00000000011c7983 */ /* 0x002ee80000300a00 */
[----:B------:R-:W-:Y:S04]  /*1f70*/  STL [R1+0x254], R2 ;  /* 0x0002540201007387 */ /* 0x000fe80000100800 */
[----:B------:R0:W-:Y:S04]  /*1f80*/  STL [R1+0x248], R14 ;  /* 0x0002480e01007387 */ /* 0x0001e80000100800 */
[----:B0-----:R-:W3:Y:S04]  /*1f90*/  LDL.LU.64 R14, [R1+0x98] ;  /* 0x00009800010e7983 */ /* 0x001ee80000300a00 */
[----:B------:R-:W3:Y:S04]  /*1fa0*/  LDL.LU R2, [R1+0x760] ;  /* 0x0007600001027983 */ /* 0x000ee80000300800 */
[----:B------:R0:W-:Y:S04]  /*1fb0*/  STL [R1+0x250], R3 ;  /* 0x0002500301007387 */ /* 0x0001e80000100800 */
[----:B0-----:R-:W3:Y:S04]  /*1fc0*/  LDL.LU R3, [R1+0x75c] ;  /* 0x00075c0001037983 */ /* 0x001ee80000300800 */
[----:B--2---:R0:W-:Y:S04]  /*1fd0*/  STL [R1+0x25c], R26 ;  /* 0x00025c1a01007387 */ /* 0x0041e80000100800 */
[----:B------:R1:W-:Y:S01]  /*1fe0*/  STL [R1+0x264], R24 ;  /* 0x0002641801007387 */ /* 0x0003e20000100800 */
[----:B0-----:R-:W-:-:S02]  /*1ff0*/  IMAD.MOV.U32 R26, RZ, RZ, R27 ;  /* 0x000000ffff1a7224 */ /* 0x001fc400078e001b */
[----:B-1----:R-:W-:-:S03]  /*2000*/  IMAD.MOV.U32 R24, RZ, RZ, R25 ;  /* 0x000000ffff187224 */ /* 0x002fc600078e0019 */
[----:B------:R-:W-:Y:S04]  /*2010*/  STL [R1+0x258], R26 ;  /* 0x0002581a01007387 */ /* 0x000fe80000100800 */
[----:B------:R0:W-:Y:S04]  /*2020*/  STL [R1+0x26c], R12 ;  /* 0x00026c0c01007387 */ /* 0x0001e80000100800 */
[----:B------:R-:W-:Y:S04]  /*2030*/  STL [R1+0x260], R24 ;  /* 0x0002601801007387 */ /* 0x000fe80000100800 */
[----:B------:R-:W-:Y:S01]  /*2040*/  STL [R1+0x274], R22 ;  /* 0x0002741601007387 */ /* 0x000fe20000100800 */
[----:B0-----:R-:W-:-:S05]  /*2050*/  IMAD.MOV.U32 R12, RZ, RZ, R13 ;  /* 0x000000ffff0c7224 */ /* 0x001fca00078e000d */
[----:B------:R0:W-:Y:S04]  /*2060*/  STL [R1+0x268], R12 ;  /* 0x0002680c01007387 */ /* 0x0001e80000100800 */
[----:B------:R1:W-:Y:S01]  /*2070*/  STL [R1+0x27c], R10 ;  /* 0x00027c0a01007387 */ /* 0x0003e20000100800 */
[----:B0-----:R-:W-:Y:S02]  /*2080*/  IMAD.MOV.U32 R12, RZ, RZ, R23 ;  /* 0x000000ffff0c7224 */ /* 0x001fe400078e0017 */
[----:B-1----:R-:W-:-:S03]  /*2090*/  IMAD.MOV.U32 R10, RZ, RZ, R11 ;  /* 0x000000ffff0a7224 */ /* 0x002fc600078e000b */
[----:B------:R-:W-:Y:S04]  /*20a0*/  STL [R1+0x270], R12 ;  /* 0x0002700c01007387 */ /* 0x000fe80000100800 */
[----:B------:R0:W-:Y:S04]  /*20b0*/  STL [R1+0x284], R4 ;  /* 0x0002840401007387 */ /* 0x0001e80000100800 */
[----:B------:R-:W-:Y:S04]  /*20c0*/  STL [R1+0x278], R10 ;  /* 0x0002780a01007387 */ /* 0x000fe80000100800 */
[----:B------:R1:W-:Y:S04]  /*20d0*/  STL [R1+0x280], R5 ;  /* 0x0002800501007387 */ /* 0x0003e80000100800 */
[----:B------:R-:W-:Y:S01]  /*20e0*/  STL [R1+0x28c], R20 ;  /* 0x00028c1401007387 */ /* 0x000fe20000100800 */
[----:B0-----:R-:W0:Y:S01]  /*20f0*/  LDC R4, c[0x0][0x238] ;  /* 0x00008e00ff047b82 */ /* 0x001e220000000800 */
[----:B-1----:R-:W-:-:S02]  /*2100*/  IMAD.MOV.U32 R5, RZ, RZ, R21 ;  /* 0x000000ffff057224 */ /* 0x002fc400078e0015 */
[----:B------:R-:W-:Y:S04]  /*2110*/  STL [R1+0x294], R8 ;  /* 0x0002940801007387 */ /* 0x000fe80000100800 */
[----:B------:R1:W-:Y:S04]  /*2120*/  STL [R1+0x288], R5 ;  /* 0x0002880501007387 */ /* 0x0003e80000100800 */
[----:B------:R-:W-:Y:S01]  /*2130*/  STL [R1+0x29c], R18 ;  /* 0x00029c1201007387 */ /* 0x000fe20000100800 */
[----:B-1----:R-:W-:-:S05]  /*2140*/  IMAD.MOV.U32 R5, RZ, RZ, R9 ;  /* 0x000000ffff057224 */ /* 0x002fca00078e0009 */
[----:B------:R1:W-:Y:S02]  /*2150*/  STL [R1+0x290], R5 ;  /* 0x0002900501007387 */ /* 0x0003e40000100800 */
[----:B-1----:R-:W-:-:S05]  /*2160*/  IMAD.MOV.U32 R5, RZ, RZ, R19 ;  /* 0x000000ffff057224 */ /* 0x002fca00078e0013 */
[----:B------:R1:W-:Y:S04]  /*2170*/  STL [R1+0x298], R5 ;  /* 0x0002980501007387 */ /* 0x0003e80000100800 */
[----:B----4-:R-:W-:Y:S01]  /*2180*/  STL [R1+0x2a4], R6 ;  /* 0x0002a40601007387 */ /* 0x010fe20000100800 */
[----:B-1----:R-:W-:-:S05]  /*2190*/  IMAD.MOV.U32 R5, RZ, RZ, R7 ;  /* 0x000000ffff057224 */ /* 0x002fca00078e0007 */
[----:B------:R1:W-:Y:S01]  /*21a0*/  STL [R1+0x2a0], R5 ;  /* 0x0002a00501007387 */ /* 0x0003e20000100800 */
[----:B-----5:R-:W-:Y:S01]  /*21b0*/  IMAD R0, R0, UR6, RZ ;  /* 0x0000000600007c24 */ /* 0x020fe2000f8e02ff */
[----:B------:R-:W-:Y:S02]  /*21c0*/  ULDC.64 UR6, c[0x0][0x210] ;  /* 0x0000840000067ab9 */ /* 0x000fe40000000a00 */
[----:B------:R-:W-:Y:S01]  /*21d0*/  STL [R1+0x2ac], R16 ;  /* 0x0002ac1001007387 */ /* 0x000fe20000100800 */
[----:B-1----:R-:W-:-:S05]  /*21e0*/  IMAD.MOV.U32 R5, RZ, RZ, R17 ;  /* 0x000000ffff057224 */ /* 0x002fca00078e0011 */
[----:B------:R1:W-:Y:S01]  /*21f0*/  STL [R1+0x2a8], R5 ;  /* 0x0002a80501007387 */ /* 0x0003e20000100800 */
[----:B0-----:R-:W-:-:S03]  /*2200*/  IMAD R7, R4, 0xfe, RZ ;  /* 0x000000fe04077824 */ /* 0x001fc600078e02ff */
[----:B---3--:R0:W-:Y:S01]  /*2210*/  STL [R1+0x2b4], R28 ;  /* 0x0002b41c01007387 */ /* 0x0081e20000100800 */
[----:B-1----:R-:W-:-:S05]  /*2220*/  IMAD.MOV.U32 R5, RZ, RZ, R29 ;  /* 0x000000ffff057224 */ /* 0x002fca00078e001d */
[----:B------:R1:W-:Y:S01]  /*2230*/  STL [R1+0x2b0], R5 ;  /* 0x0002b00501007387 */ /* 0x0003e20000100800 */
[----:B0-----:R-:W-:-:S03]  /*2240*/  LEA R28, P0, R0, UR6, 0x1 ;  /* 0x00000006001c7c11 */ /* 0x001fc6000f8008ff */
[----:B------:R-:W-:Y:S01]  /*2250*/  STL [R1+0x2bc], R14 ;  /* 0x0002bc0e01007387 */ /* 0x000fe20000100800 */
[----:B------:R-:W-:Y:S01]  /*2260*/  LEA.HI.X.SX32 R0, R0, UR7, 0x1, P0 ;  /* 0x0000000700007c11 */ /* 0x000fe200080f0eff */
[----:B-1----:R-:W-:Y:S02]  /*2270*/  IMAD.MOV.U32 R5, RZ, RZ, R15 ;  /* 0x000000ffff057224 */ /* 0x002fe400078e000f */
[----:B------:R-:W-:Y:S01]  /*2280*/  STL [R1+0x2c4], R2 ;  /* 0x0002c40201007387 */ /* 0x000fe20000100800 */
[----:B------:R-:W-:Y:S01]  /*2290*/  IADD3 R7, P2, R7, R28, RZ ;  /* 0x0000001c07077210 */ /* 0x000fe20007f5e0ff */
[C---:B------:R-:W-:Y:S02]  /*22a0*/  IMAD R9, R4.reuse, 0xfa, RZ ;  /* 0x000000fa04097824 */ /* 0x040fe400078e02ff */
[----:B------:R-:W-:Y:S04]  /*22b0*/  STL [R1+0x2b8], R5 ;  /* 0x0002b80501007387 */ /* 0x000fe80000100800 */
[----:B------:R-:W-:Y:S04]  /*22c0*/  STL [R1+0x88], R28 ;  /* 0x0000881c01007387 */ /* 0x000fe80000100800 */
[----:B------:R-:W-:Y:S04]  /*22d0*/  STL [R1+0x2c0], R3 ;  /* 0x0002c00301007387 */ /* 0x000fe80000100800 */
[----:B------:R-:W-:Y:S01]  /*22e0*/  STL [R1+0x230], RZ ;  /* 0x000230ff01007387 */ /* 0x000fe20000100800 */
[----:B------:R-:W-:-:S03]  /*22f0*/  IMAD R13, R4, 0xf2, RZ ;  /* 0x000000f2040d7824 */ /* 0x000fc600078e02ff */
[----:B------:R0:W-:Y:S04]  /*2300*/  STL [R1+0x84], R0 ;  /* 0x0000840001007387 */ /* 0x0001e80000100800 */
[----:B------:R1:W-:Y:S01]  /*2310*/  STL [R1+0x2cc], R7 ;  /* 0x0002cc0701007387 */ /* 0x0003e20000100800 */
[----:B0-----:R-:W0:Y:S01]  /*2320*/  LDC R0, c[0x0][0x230] ;  /* 0x00008c00ff007b82 */ /* 0x001e220000000800 */
[----:B-1----:R-:W-:-:S05]  /*2330*/  IADD3 R7, P4, R9, R28, RZ ;  /* 0x0000001c09077210 */ /* 0x002fca0007f9e0ff */
[----:B------:R1:W-:Y:S02]  /*2340*/  STL [R1+0x2dc], R7 ;  /* 0x0002dc0701007387 */ /* 0x0003e40000100800 */
[-C--:B-1----:R-:W-:Y:S02]  /*2350*/  IADD3 R7, P6, R13, R28.reuse, RZ ;  /* 0x0000001c0d077210 */ /* 0x082fe40007fde0ff */
[----:B------:R-:W2:Y:S01]  /*2360*/  LDL R13, [R1+0x84] ;  /* 0x00008400010d7983 */ /* 0x000ea20000100800 */
[----:B------:R-:W-:Y:S02]  /*2370*/  IMAD R11, R4, 0xf6, RZ ;  /* 0x000000f6040b7824 */ /* 0x000fe400078e02ff */
[----:B0-----:R-:W-:Y:S02]  /*2380*/  VIADD R0, R0, 0x7f ;  /* 0x0000007f00007836 */ /* 0x001fe40000000000 */
[----:B------:R-:W-:Y:S01]  /*2390*/  IMAD R15, R4, 0xee, RZ ;  /* 0x000000ee040f7824 */ /* 0x000fe200078e02ff */
[----:B------:R-:W-:-:S02]  /*23a0*/  IADD3 R9, P5, R11, R28, RZ ;  /* 0x0000001c0b097210 */ /* 0x000fc40007fbe0ff */
[----:B------:R-:W-:Y:S01]  /*23b0*/  SHF.R.S32.HI R22, RZ, 0x1f, R0 ;  /* 0x0000001fff167819 */ /* 0x000fe20000011400 */
[C---:B------:R-:W-:Y:S02]  /*23c0*/  IMAD R17, R4.reuse, 0xea, RZ ;  /* 0x000000ea04117824 */ /* 0x040fe400078e02ff */
[----:B------:R-:W-:Y:S01]  /*23d0*/  IMAD R19, R4, 0xe6, RZ ;  /* 0x000000e604137824 */ /* 0x000fe200078e02ff */
[----:B------:R-:W-:Y:S01]  /*23e0*/  LEA.HI R22, R22, R0, RZ, 0x7 ;  /* 0x0000000016167211 */ /* 0x000fe200078f38ff */
[----:B------:R0:W-:Y:S01]  /*23f0*/  STL [R1+0x2ec], R9 ;  /* 0x0002ec0901007387 */ /* 0x0001e20000100800 */
[-C--:B------:R-:W-:Y:S02]  /*2400*/  IADD3 R11, P3, R17, R28.reuse, RZ ;  /* 0x0000001c110b7210 */ /* 0x080fe40007f7e0ff */
[----:B------:R-:W-:Y:S01]  /*2410*/  SHF.R.S32.HI R22, RZ, 0x7, R22 ;  /* 0x00000007ff167819 */ /* 0x000fe20000011416 */
[C---:B------:R-:W-:Y:S01]  /*2420*/  IMAD R22, R4.reuse, 0x7f, RZ ;  /* 0x0000007f04167824 */ /* 0x040fe200078e02ff */
[----:B------:R1:W-:Y:S01]  /*2430*/  STL [R1+0x2fc], R7 ;  /* 0x0002fc0701007387 */ /* 0x0003e20000100800 */
[C---:B------:R-:W-:Y:S01]  /*2440*/  IMAD R23, R4.reuse, 0xe2, RZ ;  /* 0x000000e204177824 */ /* 0x040fe200078e02ff */
[-C--:B0-----:R-:W-:Y:S01]  /*2450*/  IADD3 R9, P0, R15, R28.reuse, RZ ;  /* 0x0000001c0f097210 */ /* 0x081fe20007f1e0ff */
[----:B------:R-:W-:Y:S01]  /*2460*/  IMAD R26, R4, 0x7d, RZ ;  /* 0x0000007d041a7824 */ /* 0x000fe200078e02ff */
[----:B-1----:R-:W-:-:S03]  /*2470*/  IADD3 R7, P1, R19, R28, RZ ;  /* 0x0000001c13077210 */ /* 0x002fc60007f3e0ff */
[----:B------:R2:W-:Y:S01]  /*2480*/  STL [R1+0x30c], R9 ;  /* 0x00030c0901007387 */ /* 0x0005e20000100800 */
[----:B------:R-:W-:-:S03]  /*2490*/  IMAD R27, R4, 0xde, RZ ;  /* 0x000000de041b7824 */ /* 0x000fc600078e02ff */
[----:B------:R0:W-:Y:S04]  /*24a0*/  STL [R1+0x31c], R11 ;  /* 0x00031c0b01007387 */ /* 0x0001e80000100800 */
[----:B------:R1:W-:Y:S01]  /*24b0*/  STL [R1+0x32c], R7 ;  /* 0x00032c0701007387 */ /* 0x0003e20000100800 */
[C---:B------:R-:W-:Y:S02]  /*24c0*/  IMAD R2, R4.reuse, 0x7e, RZ ;  /* 0x0000007e04027824 */ /* 0x040fe400078e02ff */
[C---:B------:R-:W-:Y:S02]  /*24d0*/  IMAD R3, R4.reuse, 0x7a, RZ ;  /* 0x0000007a04037824 */ /* 0x040fe400078e02ff */
[C---:B------:R-:W-:Y:S02]  /*24e0*/  IMAD R5, R4.reuse, 0x76, RZ ;  /* 0x0000007604057824 */ /* 0x040fe400078e02ff */
[----:B------:R-:W-:-:S02]  /*24f0*/  IMAD R6, R4, 0x72, RZ ;  /* 0x0000007204067824 */ /* 0x000fc400078e02ff */
[C---:B------:R-:W-:Y:S02]  /*2500*/  IMAD R8, R4.reuse, 0x6e, RZ ;  /* 0x0000006e04087824 */ /* 0x040fe400078e02ff */
[C---:B------:R-:W-:Y:S02]  /*2510*/  IMAD R10, R4.reuse, 0x6a, RZ ;  /* 0x0000006a040a7824 */ /* 0x040fe400078e02ff */
[----:B------:R-:W-:Y:S01]  /*2520*/  IMAD R12, R4, 0x66, RZ ;  /* 0x00000066040c7824 */ /* 0x000fe200078e02ff */
[-C--:B--2---:R-:W-:Y:S02]  /*2530*/  LEA.HI.X.SX32 R9, R22, R13.reuse, 0x1, P2 ;  /* 0x0000000d16097211 */ /* 0x084fe400010f0eff */
[-C--:B0-----:R-:W-:Y:S02]  /*2540*/  IADD3 R11, P2, R23, R28.reuse, RZ ;  /* 0x0000001c170b7210 */ /* 0x081fe40007f5e0ff */
[----:B-1----:R-:W-:Y:S01]  /*2550*/  LEA.HI.X.SX32 R7, R26, R13, 0x1, P4 ;  /* 0x0000000d1a077211 */ /* 0x002fe200020f0eff */
[----:B------:R0:W-:Y:S01]  /*2560*/  STL [R1+0x2c8], R9 ;  /* 0x0002c80901007387 */ /* 0x0001e20000100800 */
[----:B------:R-:W-:-:S03]  /*2570*/  IADD3 R15, P4, R27, R28, RZ ;  /* 0x0000001c1b0f7210 */ /* 0x000fc60007f9e0ff */
[----:B------:R1:W-:Y:S04]  /*2580*/  STL [R1+0x33c], R11 ;  /* 0x00033c0b01007387 */ /* 0x0003e80000100800 */
[----:B------:R2:W-:Y:S01]  /*2590*/  STL [R1+0x2d8], R7 ;  /* 0x0002d80701007387 */ /* 0x0005e20000100800 */
[C---:B0-----:R-:W-:Y:S02]  /*25a0*/  IMAD R9, R4.reuse, 0x7b, RZ ;  /* 0x0000007b04097824 */ /* 0x041fe400078e02ff */
[C---:B-1----:R-:W-:Y:S01]  /*25b0*/  IMAD R11, R4.reuse, 0xda, RZ ;  /* 0x000000da040b7824 */ /* 0x042fe200078e02ff */
[----:B------:R0:W-:Y:S01]  /*25c0*/  STL [R1+0x34c], R15 ;  /* 0x00034c0f01007387 */ /* 0x0001e20000100800 */
[C---:B--2---:R-:W-:Y:S01]  /*25d0*/  IMAD R7, R4.reuse, 0x79, RZ ;  /* 0x0000007904077824 */ /* 0x044fe200078e02ff */
[----:B------:R-:W-:Y:S01]  /*25e0*/  LEA.HI.X.SX32 R17, R9, R13, 0x1, P5 ;  /* 0x0000000d09117211 */ /* 0x000fe200028f0eff */
[----:B------:R-:W-:Y:S01]  /*25f0*/  IMAD R9, R4, 0xd6, RZ ;  /* 0x000000d604097824 */ /* 0x000fe200078e02ff */
[----:B0-----:R-:W-:-:S02]  /*2600*/  IADD3 R15, P5, R11, R28, RZ ;  /* 0x0000001c0b0f7210 */ /* 0x001fc40007fbe0ff */
[----:B------:R-:W-:Y:S01]  /*2610*/  LEA.HI.X.SX32 R11, R7, R13, 0x1, P6 ;  /* 0x0000000d070b7211 */ /* 0x000fe200030f0eff */
[----:B------:R-:W-:Y:S01]  /*2620*/  STL [R1+0x2e8], R17 ;  /* 0x0002e81101007387 */ /* 0x000fe20000100800 */
[----:B------:R-:W-:-:S03]  /*2630*/  IMAD R7, R4, 0x77, RZ ;  /* 0x0000007704077824 */ /* 0x000fc600078e02ff */
[----:B------:R0:W-:Y:S04]  /*2640*/  STL [R1+0x35c], R15 ;  /* 0x00035c0f01007387 */ /* 0x0001e80000100800 */
[----:B------:R1:W-:Y:S01]  /*2650*/  STL [R1+0x2f8], R11 ;  /* 0x0002f80b01007387 */ /* 0x0003e20000100800 */
[----:B0-----:R-:W-:Y:S01]  /*2660*/  IADD3 R15, P6, R9, R28, RZ ;  /* 0x0000001c090f7210 */ /* 0x001fe20007fde0ff */
[C---:B------:R-:W-:Y:S02]  /*2670*/  IMAD R9, R4.reuse, 0x75, RZ ;  /* 0x0000007504097824 */ /* 0x040fe400078e02ff */
[C---:B-1----:R-:W-:Y:S02]  /*2680*/  IMAD R11, R4.reuse, 0xd2, RZ ;  /* 0x000000d2040b7824 */ /* 0x042fe400078e02ff */
[----:B------:R0:W-:Y:S01]  /*2690*/  STL [R1+0x36c], R15 ;  /* 0x00036c0f01007387 */ /* 0x0001e20000100800 */
[----:B------:R-:W-:Y:S01]  /*26a0*/  LEA.HI.X.SX32 R17, R7, R13, 0x1, P0 ;  /* 0x0000000d07117211 */ /* 0x000fe200000f0eff */
[----:B------:R-:W-:-:S04]  /*26b0*/  IMAD R7, R4, 0xce, RZ ;  /* 0x000000ce04077824 */ /* 0x000fc800078e02ff */
[----:B------:R1:W-:Y:S01]  /*26c0*/  STL [R1+0x308], R17 ;  /* 0x0003081101007387 */ /* 0x0003e20000100800 */
[----:B0-----:R-:W-:Y:S02]  /*26d0*/  IADD3 R15, P0, R11, R28, RZ ;  /* 0x0000001c0b0f7210 */ /* 0x001fe40007f1e0ff */
[-C--:B------:R-:W-:Y:S01]  /*26e0*/  LEA.HI.X.SX32 R11, R9, R13.reuse, 0x1, P3 ;  /* 0x0000000d090b7211 */ /* 0x080fe200018f0eff */
[----:B------:R-:W-:Y:S02]  /*26f0*/  IMAD R9, R4, 0x73, RZ ;  /* 0x0000007304097824 */ /* 0x000fe400078e02ff */
[----:B------:R0:W-:Y:S04]  /*2700*/  STL [R1+0x37c], R15 ;  /* 0x00037c0f01007387 */ /* 0x0001e80000100800 */
[----:B------:R2:W-:Y:S01]  /*2710*/  STL [R1+0x318], R11 ;  /* 0x0003180b01007387 */ /* 0x0005e20000100800 */
[----:B-1----:R-:W-:-:S02]  /*2720*/  LEA.HI.X.SX32 R17, R9, R13, 0x1, P1 ;  /* 0x0000000d09117211 */ /* 0x002fc400008f0eff */
[----:B0-----:R-:W-:Y:S01]  /*2730*/  IADD3 R15, P3, R7, R28, RZ ;  /* 0x0000001c070f7210 */ /* 0x001fe20007f7e0ff */
[C---:B------:R-:W-:Y:S02]  /*2740*/  IMAD R7, R4.reuse, 0x71, RZ ;  /* 0x0000007104077824 */ /* 0x040fe400078e02ff */
[C---:B--2---:R-:W-:Y:S02]  /*2750*/  IMAD R11, R4.reuse, 0xca, RZ ;  /* 0x000000ca040b7824 */ /* 0x044fe400078e02ff */
[----:B------:R0:W-:Y:S01]  /*2760*/  STL [R1+0x38c], R15 ;  /* 0x00038c0f01007387 */ /* 0x0001e20000100800 */
[----:B------:R-:W-:-:S03]  /*2770*/  IMAD R9, R4, 0xc6, RZ ;  /* 0x000000c604097824 */ /* 0x000fc600078e02ff */
        /* <DEDUP_REMOVED lines=127> */
[-C--:B0-----:R-:W-:Y:S01]  /*2f70*/  IADD3 R15, P1, R9, R28.reuse, RZ ;  /* 0x0000001c090f7210 */ /* 0x081fe20007f3e0ff */
[C---:B------:R-:W-:Y:S02]  /*2f80*/  IMAD R9, R4.reuse, 0x45, RZ ;  /* 0x0000004504097824 */ /* 0x040fe400078e02ff */
[C---:B--2---:R-:W-:Y:S02]  /*2f90*/  IMAD R11, R4.reuse, 0xe4, RZ ;  /* 0x000000e4040b7824 */ /* 0x044fe400078e02ff */
[----:B------:R0:W-:Y:S01]  /*2fa0*/  STL [R1+0x314], R15 ;  /* 0x0003140f01007387 */ /* 0x0001e20000100800 */
[C---:B------:R-:W-:Y:S01]  /*2fb0*/  IMAD R7, R4.reuse, 0xdc, RZ ;  /* 0x000000dc04077824 */ /* 0x040fe200078e02ff */
[----:B------:R-:W-:Y:S02]  /*2fc0*/  LEA.HI.X.SX32 R9, R9, R13, 0x1, P4 ;  /* 0x0000000d09097211 */ /* 0x000fe400020f0eff */
[----:B------:R1:W-:Y:S01]  /*2fd0*/  STL [R1+0x488], R17 ;  /* 0x0004881101007387 */ /* 0x0003e20000100800 */
[----:B0-----:R-:W-:Y:S01]  /*2fe0*/  IADD3 R15, P2, R11, R28, RZ ;  /* 0x0000001c0b0f7210 */ /* 0x001fe20007f5e0ff */
[----:B------:R-:W-:-:S04]  /*2ff0*/  IMAD R11, R4, 0x43, RZ ;  /* 0x00000043040b7824 */ /* 0x000fc800078e02ff */
[----:B------:R0:W-:Y:S01]  /*3000*/  STL [R1+0x334], R15 ;  /* 0x0003340f01007387 */ /* 0x0001e20000100800 */
[----:B------:R-:W-:-:S03]  /*3010*/  LEA.HI.X.SX32 R11, R11, R13, 0x1, P5 ;  /* 0x0000000d0b0b7211 */ /* 0x000fc600028f0eff */
[----:B------:R2:W-:Y:S01]  /*3020*/  STL [R1+0x498], R9 ;  /* 0x0004980901007387 */ /* 0x0005e20000100800 */
[-C--:B-1----:R-:W-:Y:S02]  /*3030*/  IADD3 R17, P5, R2, R28.reuse, RZ ;  /* 0x0000001c02117210 */ /* 0x082fe40007fbe0ff */
[----:B0-----:R-:W-:Y:S01]  /*3040*/  IADD3 R15, P4, R7, R28, RZ ;  /* 0x0000001c070f7210 */ /* 0x001fe20007f9e0ff */
[C---:B------:R-:W-:Y:S02]  /*3050*/  IMAD R7, R4.reuse, 0xd4, RZ ;  /* 0x000000d404077824 */ /* 0x040fe400078e02ff */
[----:B--2---:R-:W-:Y:S02]  /*3060*/  IMAD R9, R4, 0x41, RZ ;  /* 0x0000004104097824 */ /* 0x004fe400078e02ff */
[----:B------:R0:W-:Y:S01]  /*3070*/  STL [R1+0x354], R15 ;  /* 0x0003540f01007387 */ /* 0x0001e20000100800 */
[----:B------:R-:W-:-:S03]  /*3080*/  LEA.HI.X.SX32 R2, R2, R13, 0x1, P0 ;  /* 0x0000000d02027211 */ /* 0x000fc600000f0eff */
[----:B------:R1:W-:Y:S01]  /*3090*/  STL [R1+0x4a8], R11 ;  /* 0x0004a80b01007387 */ /* 0x0003e20000100800 */
[----:B0-----:R-:W-:Y:S01]  /*30a0*/  LEA.HI.X.SX32 R15, R9, R13, 0x1, P6 ;  /* 0x0000000d090f7211 */ /* 0x001fe200030f0eff */
[C---:B------:R-:W-:Y:S01]  /*30b0*/  IMAD R9, R4.reuse, 0x3f, RZ ;  /* 0x0000003f04097824 */ /* 0x040fe200078e02ff */
[-C--:B-1----:R-:W-:Y:S01]  /*30c0*/  IADD3 R11, P6, R7, R28.reuse, RZ ;  /* 0x0000001c070b7210 */ /* 0x082fe20007fde0ff */
[----:B------:R-:W-:Y:S01]  /*30d0*/  IMAD R7, R4, 0xcc, RZ ;  /* 0x000000cc04077824 */ /* 0x000fe200078e02ff */
[----:B------:R-:W-:Y:S04]  /*30e0*/  STL [R1+0x4cc], R17 ;  /* 0x0004cc1101007387 */ /* 0x000fe80000100800 */
[----:B------:R0:W-:Y:S04]  /*30f0*/  STL [R1+0x4b8], R15 ;  /* 0x0004b80f01007387 */ /* 0x0001e80000100800 */
[----:B------:R1:W-:Y:S04]  /*3100*/  STL [R1+0x374], R11 ;  /* 0x0003740b01007387 */ /* 0x0003e80000100800 */
[----:B------:R2:W-:Y:S01]  /*3110*/  STL [R1+0x2d0], R2 ;  /* 0x0002d00201007387 */ /* 0x0005e20000100800 */
[----:B0-----:R-:W-:-:S02]  /*3120*/  IADD3 R15, P0, R3, R28, RZ ;  /* 0x0000001c030f7210 */ /* 0x001fc40007f1e0ff */
[----:B-1----:R-:W-:-:S03]  /*3130*/  LEA.HI.X.SX32 R11, R9, R13, 0x1, P5 ;  /* 0x0000000d090b7211 */ /* 0x002fc600028f0eff */
[----:B------:R-:W-:Y:S01]  /*3140*/  STL [R1+0x4dc], R15 ;  /* 0x0004dc0f01007387 */ /* 0x000fe20000100800 */
[----:B--2---:R-:W-:-:S03]  /*3150*/  IADD3 R2, P5, R7, R28, RZ ;  /* 0x0000001c07027210 */ /* 0x004fc60007fbe0ff */
[----:B------:R-:W-:Y:S01]  /*3160*/  STL [R1+0x4c8], R11 ;  /* 0x0004c80b01007387 */ /* 0x000fe20000100800 */
[----:B------:R-:W-:-:S03]  /*3170*/  IMAD R9, R4, 0x3d, RZ ;  /* 0x0000003d04097824 */ /* 0x000fc600078e02ff */
[----:B------:R0:W-:Y:S01]  /*3180*/  STL [R1+0x394], R2 ;  /* 0x0003940201007387 */ /* 0x0001e20000100800 */
[C---:B------:R-:W-:Y:S01]  /*3190*/  IMAD R7, R4.reuse, 0xc4, RZ ;  /* 0x000000c404077824 */ /* 0x040fe200078e02ff */
[-C--:B0-----:R-:W-:Y:S02]  /*31a0*/  LEA.HI.X.SX32 R2, R3, R13.reuse, 0x1, P3 ;  /* 0x0000000d03027211 */ /* 0x081fe400018f0eff */
[----:B------:R-:W-:Y:S02]  /*31b0*/  IADD3 R11, P3, R5, R28, RZ ;  /* 0x0000001c050b7210 */ /* 0x000fe40007f7e0ff */
[----:B------:R-:W-:Y:S01]  /*31c0*/  LEA.HI.X.SX32 R3, R9, R13, 0x1, P0 ;  /* 0x0000000d09037211 */ /* 0x000fe200000f0eff */
[----:B------:R0:W-:Y:S01]  /*31d0*/  STL [R1+0x2f0], R2 ;  /* 0x0002f00201007387 */ /* 0x0001e20000100800 */
[----:B------:R-:W-:-:S03]  /*31e0*/  IMAD R9, R4, 0x3b, RZ ;  /* 0x0000003b04097824 */ /* 0x000fc600078e02ff */
[----:B------:R-:W-:Y:S01]  /*31f0*/  STL [R1+0x4ec], R11 ;  /* 0x0004ec0b01007387 */ /* 0x000fe20000100800 */
[----:B0-----:R-:W-:-:S03]  /*3200*/  IADD3 R2, P0, R7, R28, RZ ;  /* 0x0000001c07027210 */ /* 0x001fc60007f1e0ff */
[----:B------:R-:W-:Y:S01]  /*3210*/  STL [R1+0x4d8], R3 ;  /* 0x0004d80301007387 */ /* 0x000fe20000100800 */
[----:B------:R-:W-:-:S03]  /*3220*/  IMAD R7, R4, 0xbc, RZ ;  /* 0x000000bc04077824 */ /* 0x000fc600078e02ff */
[----:B------:R0:W-:Y:S02]  /*3230*/  STL [R1+0x3b4], R2 ;  /* 0x0003b40201007387 */ /* 0x0001e40000100800 */
        /* <DEDUP_REMOVED lines=39> */
[----:B------:R0:W-:Y:S01]  /*34b0*/  STL [R1+0x434], R2 ;  /* 0x0004340201007387 */ /* 0x0001e20000100800 */
[----:B------:R-:W-:Y:S01]  /*34c0*/  IMAD R7, R4, 0x9c, RZ ;  /* 0x0000009c04077824 */ /* 0x000fe200078e02ff */
        /* <DEDUP_REMOVED lines=43> */
[C---:B------:R-:W-:Y:S02]  /*3780*/  IMAD R7, R4.reuse, 0xf8, RZ ;  /* 0x000000f804077824 */ /* 0x040fe400078e02ff */
[----:B------:R-:W-:Y:S01]  /*3790*/  IMAD R24, R4, 0x4e, RZ ;  /* 0x0000004e04187824 */ /* 0x000fe200078e02ff */
[-C--:B0-----:R-:W-:Y:S02]  /*37a0*/  LEA.HI.X.SX32 R2, R20, R13.reuse, 0x1, P2 ;  /* 0x0000000d14027211 */ /* 0x081fe400010f0eff */
[----:B------:R-:W-:Y:S02]  /*37b0*/  IADD3 R5, P2, R21, R28, RZ ;  /* 0x0000001c15057210 */ /* 0x000fe40007f5e0ff */
[----:B------:R-:W-:Y:S01]  /*37c0*/  LEA.HI.X.SX32 R3, R9, R13, 0x1, P1 ;  /* 0x0000000d09037211 */ /* 0x000fe200008f0eff */
[----:B------:R0:W-:Y:S01]  /*37d0*/  STL [R1+0x410], R2 ;  /* 0x0004100201007387 */ /* 0x0001e20000100800 */
[----:B------:R-:W-:-:S03]  /*37e0*/  IMAD R9, R4, 0x29, RZ ;  /* 0x0000002904097824 */ /* 0x000fc600078e02ff */
[----:B------:R1:W-:Y:S01]  /*37f0*/  STL [R1+0x57c], R5 ;  /* 0x00057c0501007387 */ /* 0x0003e20000100800 */
[----:B0-----:R-:W-:-:S03]  /*3800*/  IADD3 R2, P1, R7, R28, RZ ;  /* 0x0000001c07027210 */ /* 0x001fc60007f3e0ff */
[----:B------:R0:W-:Y:S01]  /*3810*/  STL [R1+0x568], R3 ;  /* 0x0005680301007387 */ /* 0x0001e20000100800 */
[----:B------:R-:W-:-:S03]  /*3820*/  IMAD R7, R4, 0xe8, RZ ;  /* 0x000000e804077824 */ /* 0x000fc600078e02ff */
[----:B------:R2:W-:Y:S01]  /*3830*/  STL [R1+0x2e4], R2 ;  /* 0x0002e40201007387 */ /* 0x0005e20000100800 */
[-C--:B-1----:R-:W-:Y:S02]  /*3840*/  LEA.HI.X.SX32 R5, R9, R13.reuse, 0x1, P2 ;  /* 0x0000000d09057211 */ /* 0x082fe400010f0eff */
[----:B0-----:R-:W-:Y:S02]  /*3850*/  LEA.HI.X.SX32 R3, R21, R13, 0x1, P4 ;  /* 0x0000000d15037211 */ /* 0x001fe400020f0eff */
[----:B--2---:R-:W-:-:S03]  /*3860*/  IADD3 R2, P4, R24, R28, RZ ;  /* 0x0000001c18027210 */ /* 0x004fc60007f9e0ff */
[----:B------:R0:W-:Y:S01]  /*3870*/  STL [R1+0x430], R3 ;  /* 0x0004300301007387 */ /* 0x0001e20000100800 */
[----:B------:R-:W-:-:S03]  /*3880*/  IMAD R25, R4, 0x4a, RZ ;  /* 0x0000004a04197824 */ /* 0x000fc600078e02ff */
[----:B------:R1:W-:Y:S01]  /*3890*/  STL [R1+0x58c], R2 ;  /* 0x00058c0201007387 */ /* 0x0003e20000100800 */
[----:B0-----:R-:W-:-:S03]  /*38a0*/  IADD3 R3, P2, R7, R28, RZ ;  /* 0x0000001c07037210 */ /* 0x001fc60007f5e0ff */
[----:B------:R0:W-:Y:S01]  /*38b0*/  STL [R1+0x578], R5 ;  /* 0x0005780501007387 */ /* 0x0001e20000100800 */
[----:B-1----:R-:W-:-:S03]  /*38c0*/  LEA.HI.X.SX32 R2, R24, R13, 0x1, P6 ;  /* 0x0000000d18027211 */ /* 0x002fc600030f0eff */
[----:B------:R-:W-:Y:S01]  /*38d0*/  STL [R1+0x324], R3 ;  /* 0x0003240301007387 */ /* 0x000fe20000100800 */
[C---:B------:R-:W-:Y:S02]  /*38e0*/  IMAD R11, R4.reuse, 0x27, RZ ;  /* 0x00000027040b7824 */ /* 0x040fe400078e02ff */
[C---:B------:R-:W-:Y:S01]  /*38f0*/  IMAD R9, R4.reuse, 0xd8, RZ ;  /* 0x000000d804097824 */ /* 0x040fe200078e02ff */
[----:B------:R1:W-:Y:S02]  /*3900*/  STL [R1+0x450], R2 ;  /* 0x0004500201007387 */ /* 0x0003e40000100800 */
[----:B0-----:R-:W-:Y:S01]  /*3910*/  LEA.HI.X.SX32 R5, R11, R13, 0x1, P4 ;  /* 0x0000000d0b057211 */ /* 0x001fe200020f0eff */
[----:B------:R-:W-:Y:S01]  /*3920*/  IMAD R7, R4, 0x46, RZ ;  /* 0x0000004604077824 */ /* 0x000fe200078e02ff */
[-C--:B-1----:R-:W-:Y:S02]  /*3930*/  IADD3 R2, P6, R25, R28.reuse, RZ ;  /* 0x0000001c19027210 */ /* 0x082fe40007fde0ff */
[----:B------:R-:W-:-:S03]  /*3940*/  IADD3 R3, P4, R9, R28, RZ ;  /* 0x0000001c09037210 */ /* 0x000fc60007f9e0ff */
[----:B------:R0:W-:Y:S01]  /*3950*/  STL [R1+0x59c], R2 ;  /* 0x00059c0201007387 */ /* 0x0001e20000100800 */
[----:B------:R-:W-:-:S03]  /*3960*/  IMAD R15, R4, 0x25, RZ ;  /* 0x00000025040f7824 */ /* 0x000fc600078e02ff */
[----:B------:R-:W-:Y:S01]  /*3970*/  STL [R1+0x588], R5 ;  /* 0x0005880501007387 */ /* 0x000fe20000100800 */
[----:B0-----:R-:W-:-:S03]  /*3980*/  LEA.HI.X.SX32 R2, R25, R13, 0x1, P5 ;  /* 0x0000000d19027211 */ /* 0x001fc600028f0eff */
[----:B------:R-:W-:Y:S01]  /*3990*/  STL [R1+0x364], R3 ;  /* 0x0003640301007387 */ /* 0x000fe20000100800 */
[----:B------:R-:W-:-:S03]  /*39a0*/  IMAD R9, R4, 0xc8, RZ ;  /* 0x000000c804097824 */ /* 0x000fc600078e02ff */
[----:B------:R0:W-:Y:S01]  /*39b0*/  STL [R1+0x470], R2 ;  /* 0x0004700201007387 */ /* 0x0001e20000100800 */
[----:B------:R-:W-:Y:S01]  /*39c0*/  IMAD R11, R4, 0x42, RZ ;  /* 0x00000042040b7824 */ /* 0x000fe200078e02ff */
[----:B0-----:R-:W-:Y:S02]  /*39d0*/  IADD3 R2, P5, R7, R28, RZ ;  /* 0x0000001c07027210 */ /* 0x001fe40007fbe0ff */
[----:B------:R-:W-:-:S03]  /*39e0*/  LEA.HI.X.SX32 R3, R15, R13, 0x1, P6 ;  /* 0x0000000d0f037211 */ /* 0x000fc600030f0eff */
[----:B------:R0:W-:Y:S04]  /*39f0*/  STL [R1+0x5ac], R2 ;  /* 0x0005ac0201007387 */ /* 0x0001e80000100800 */
[----:B------:R1:W-:Y:S01]  /*3a00*/  STL [R1+0x598], R3 ;  /* 0x0005980301007387 */ /* 0x0003e20000100800 */
[----:B0-----:R-:W-:Y:S01]  /*3a10*/  IADD3 R2, P6, R9, R28, RZ ;  /* 0x0000001c09027210 */ /* 0x001fe20007fde0ff */
[----:B------:R-:W-:Y:S01]  /*3a20*/  IMAD R9, R4, 0x23, RZ ;  /* 0x0000002304097824 */ /* 0x000fe200078e02ff */
[----:B-1----:R-:W-:-:S03]  /*3a30*/  LEA.HI.X.SX32 R3, R7, R13, 0x1, P0 ;  /* 0x0000000d07037211 */ /* 0x002fc600000f0eff */
[----:B------:R0:W-:Y:S01]  /*3a40*/  STL [R1+0x3a4], R2 ;  /* 0x0003a40201007387 */ /* 0x0001e20000100800 */
[----:B------:R-:W-:-:S03]  /*3a50*/  IMAD R7, R4, 0xb8, RZ ;  /* 0x000000b804077824 */ /* 0x000fc600078e02ff */
[----:B------:R1:W-:Y:S01]  /*3a60*/  STL [R1+0x490], R3 ;  /* 0x0004900301007387 */ /* 0x0003e20000100800 */
[----:B0-----:R-:W-:Y:S02]  /*3a70*/  IADD3 R2, P0, R11, R28, RZ ;  /* 0x0000001c0b027210 */ /* 0x001fe40007f1e0ff */
[----:B-1----:R-:W-:-:S03]  /*3a80*/  LEA.HI.X.SX32 R3, R9, R13, 0x1, P5 ;  /* 0x0000000d09037211 */ /* 0x002fc600028f0eff */
[----:B------:R0:W-:Y:S01]  /*3a90*/  STL [R1+0x5bc], R2 ;  /* 0x0005bc0201007387 */ /* 0x0001e20000100800 */
[C---:B------:R-:W-:Y:S01]  /*3aa0*/  IMAD R9, R4.reuse, 0x7c, RZ ;  /* 0x0000007c04097824 */ /* 0x040fe200078e02ff */
[-C--:B------:R-:W-:Y:S02]  /*3ab0*/  LEA.HI.X.SX32 R5, R11, R13.reuse, 0x1, P3 ;  /* 0x0000000d0b057211 */ /* 0x080fe400018f0eff */
[----:B------:R1:W-:Y:S01]  /*3ac0*/  STL [R1+0x5a8], R3 ;  /* 0x0005a80301007387 */ /* 0x0003e20000100800 */
[----:B0-----:R-:W-:Y:S01]  /*3ad0*/  IADD3 R2, P5, R7, R28, RZ ;  /* 0x0000001c07027210 */ /* 0x001fe20007fbe0ff */
[C---:B------:R-:W-:Y:S02]  /*3ae0*/  IMAD R7, R4.reuse, 0x21, RZ ;  /* 0x0000002104077824 */ /* 0x040fe400078e02ff */
[----:B------:R-:W-:Y:S02]  /*3af0*/  IMAD R15, R4, 0x3e, RZ ;  /* 0x0000003e040f7824 */ /* 0x000fe400078e02ff */
[----:B------:R0:W-:Y:S01]  /*3b00*/  STL [R1+0x3e4], R2 ;  /* 0x0003e40201007387 */ /* 0x0001e20000100800 */
[----:B-1----:R-:W-:-:S03]  /*3b10*/  LEA.HI.X.SX32 R3, R7, R13, 0x1, P0 ;  /* 0x0000000d07037211 */ /* 0x002fc600000f0eff */
[----:B------:R-:W-:Y:S01]  /*3b20*/  STL [R1+0x4b0], R5 ;  /* 0x0004b00501007387 */ /* 0x000fe20000100800 */
[----:B0-----:R-:W-:Y:S01]  /*3b30*/  IADD3 R2, P3, R9, R28, RZ ;  /* 0x0000001c09027210 */ /* 0x001fe20007f7e0ff */
[----:B------:R-:W-:-:S04]  /*3b40*/  IMAD R7, R4, 0xa8, RZ ;  /* 0x000000a804077824 */ /* 0x000fc800078e02ff */
[----:B------:R0:W-:Y:S04]  /*3b50*/  STL [R1+0x4d4], R2 ;  /* 0x0004d40201007387 */ /* 0x0001e80000100800 */
        /* <DEDUP_REMOVED lines=95> */
[----:B------:R0:W-:Y:S01]  /*4150*/  STL [R1+0x594], R2 ;  /* 0x0005940201007387 */ /* 0x0001e20000100800 */
[----:B------:R-:W-:-:S03]  /*4160*/  IMAD R11, R4, 0x13, RZ ;  /* 0x00000013040b7824 */ /* 0x000fc600078e02ff */
[----:B------:R1:W-:Y:S01]  /*4170*/  STL [R1+0x618], R3 ;  /* 0x0006180301007387 */ /* 0x0003e20000100800 */
[----:B0-----:R-:W-:Y:S02]  /*4180*/  IADD3 R2, P0, R15, R28, RZ ;  /* 0x0000001c0f027210 */ /* 0x001fe40007f1e0ff */
[----:B-1----:R-:W-:-:S03]  /*4190*/  LEA.HI.X.SX32 R3, R9, R13, 0x1, P2 ;  /* 0x0000000d09037211 */ /* 0x002fc600010f0eff */
[----:B------:R0:W-:Y:S01]  /*41a0*/  STL [R1+0x62c], R2 ;  /* 0x00062c0201007387 */ /* 0x0001e20000100800 */
[C---:B------:R-:W-:Y:S01]  /*41b0*/  IMAD R9, R4.reuse, 0x44, RZ ;  /* 0x0000004404097824 */ /* 0x040fe200078e02ff */
[----:B------:R-:W-:Y:S02]  /*41c0*/  LEA.HI.X.SX32 R5, R15, R13, 0x1, P3 ;  /* 0x0000000d0f057211 */ /* 0x000fe400018f0eff */
[----:B------:R1:W-:Y:S01]  /*41d0*/  STL [R1+0x460], R3 ;  /* 0x0004600301007387 */ /* 0x0003e20000100800 */
[-C--:B0-----:R-:W-:Y:S01]  /*41e0*/  IADD3 R2, P2, R7, R28.reuse, RZ ;  /* 0x0000001c07027210 */ /* 0x081fe20007f5e0ff */
[----:B------:R-:W-:Y:S01]  /*41f0*/  IMAD R7, R4, 0x22, RZ ;  /* 0x0000002204077824 */ /* 0x000fe200078e02ff */
[----:B-1----:R-:W-:-:S03]  /*4200*/  IADD3 R3, P3, R9, R28, RZ ;  /* 0x0000001c09037210 */ /* 0x002fc60007f7e0ff */
[----:B------:R0:W-:Y:S04]  /*4210*/  STL [R1+0x484], R2 ;  /* 0x0004840201007387 */ /* 0x0001e80000100800 */
[----:B------:R-:W-:Y:S01]  /*4220*/  STL [R1+0x590], R5 ;  /* 0x0005900501007387 */ /* 0x000fe20000100800 */
[----:B0-----:R-:W-:-:S03]  /*4230*/  LEA.HI.X.SX32 R2, R11, R13, 0x1, P0 ;  /* 0x0000000d0b027211 */ /* 0x001fc600000f0eff */
[----:B------:R0:W-:Y:S01]  /*4240*/  STL [R1+0x5b4], R3 ;  /* 0x0005b40301007387 */ /* 0x0001e20000100800 */
[----:B------:R-:W-:-:S03]  /*4250*/  IMAD R11, R4, 0xe0, RZ ;  /* 0x000000e0040b7824 */ /* 0x000fc600078e02ff */
[----:B------:R1:W-:Y:S01]  /*4260*/  STL [R1+0x628], R2 ;  /* 0x0006280201007387 */ /* 0x0003e20000100800 */
[----:B0-----:R-:W-:Y:S02]  /*4270*/  IADD3 R3, P0, R7, R28, RZ ;  /* 0x0000001c07037210 */ /* 0x001fe40007f1e0ff */
[----:B-1----:R-:W-:-:S03]  /*4280*/  LEA.HI.X.SX32 R2, R9, R13, 0x1, P4 ;  /* 0x0000000d09027211 */ /* 0x002fc600020f0eff */
[----:B------:R0:W-:Y:S01]  /*4290*/  STL [R1+0x63c], R3 ;  /* 0x00063c0301007387 */ /* 0x0001e20000100800 */
[----:B------:R-:W-:-:S03]  /*42a0*/  IMAD R9, R4, 0x78, RZ ;  /* 0x0000007804097824 */ /* 0x000fc600078e02ff */
[----:B------:R1:W-:Y:S01]  /*42b0*/  STL [R1+0x4a0], R2 ;  /* 0x0004a00201007387 */ /* 0x0003e20000100800 */
[----:B0-----:R-:W-:Y:S02]  /*42c0*/  IADD3 R3, P4, R11, R28, RZ ;  /* 0x0000001c0b037210 */ /* 0x001fe40007f9e0ff */
[----:B-1----:R-:W-:-:S03]  /*42d0*/  LEA.HI.X.SX32 R2, R7, R13, 0x1, P3 ;  /* 0x0000000d07027211 */ /* 0x002fc600018f0eff */
[----:B------:R-:W-:Y:S01]  /*42e0*/  STL [R1+0x344], R3 ;  /* 0x0003440301007387 */ /* 0x000fe20000100800 */
[C---:B------:R-:W-:Y:S02]  /*42f0*/  IMAD R15, R4.reuse, 0x11, RZ ;  /* 0x00000011040f7824 */ /* 0x040fe400078e02ff */
[C---:B------:R-:W-:Y:S01]  /*4300*/  IMAD R11, R4.reuse, 0x3c, RZ ;  /* 0x0000003c040b7824 */ /* 0x040fe200078e02ff */
[----:B------:R0:W-:Y:S02]  /*4310*/  STL [R1+0x5b0], R2 ;  /* 0x0005b00201007387 */ /* 0x0001e40000100800 */
[----:B------:R-:W-:Y:S01]  /*4320*/  LEA.HI.X.SX32 R5, R15, R13, 0x1, P0 ;  /* 0x0000000d0f057211 */ /* 0x000fe200000f0eff */
[----:B------:R-:W-:Y:S01]  /*4330*/  IMAD R7, R4, 0x1e, RZ ;  /* 0x0000001e04077824 */ /* 0x000fe200078e02ff */
[-C--:B0-----:R-:W-:Y:S02]  /*4340*/  IADD3 R2, P3, R9, R28.reuse, RZ ;  /* 0x0000001c09027210 */ /* 0x081fe40007f7e0ff */
[----:B------:R-:W-:-:S03]  /*4350*/  IADD3 R3, P0, R11, R28, RZ ;  /* 0x0000001c0b037210 */ /* 0x000fc60007f1e0ff */
        /* <DEDUP_REMOVED lines=14> */
[----:B------:R-:W-:-:S03]  /*4440*/  IMAD R15, R4, 0xf, RZ ;  /* 0x0000000f040f7824 */ /* 0x000fc600078e02ff */
[----:B------:R0:W-:Y:S01]  /*4450*/  STL [R1+0x5d0], R2 ;  /* 0x0005d00201007387 */ /* 0x0001e20000100800 */
[C---:B------:R-:W-:Y:S01]  /*4460*/  IMAD R9, R4.reuse, 0x34, RZ ;  /* 0x0000003404097824 */ /* 0x040fe200078e02ff */
[----:B------:R-:W-:Y:S01]  /*4470*/  LEA.HI.X.SX32 R5, R15, R13, 0x1, P6 ;  /* 0x0000000d0f057211 */ /* 0x000fe200030f0eff */
[----:B------:R-:W-:Y:S01]  /*4480*/  IMAD R7, R4, 0x1a, RZ ;  /* 0x0000001a04077824 */ /* 0x000fe200078e02ff */
[----:B0-----:R-:W-:-:S05]  /*4490*/  IADD3 R2, P0, R11, R28, RZ ;  /* 0x0000001c0b027210 */ /* 0x001fca0007f1e0ff */
[----:B------:R0:W-:Y:S01]  /*44a0*/  STL [R1+0x524], R2 ;  /* 0x0005240201007387 */ /* 0x0001e20000100800 */
[----:B------:R-:W-:-:S03]  /*44b0*/  LEA.HI.X.SX32 R3, R11, R13, 0x1, P5 ;  /* 0x0000000d0b037211 */ /* 0x000fc600028f0eff */
        /* <DEDUP_REMOVED lines=8> */
[----:B------:R-:W-:-:S03]  /*4540*/  IMAD R9, R4, 0x58, RZ ;  /* 0x0000005804097824 */ /* 0x000fc600078e02ff */
[----:B------:R1:W-:Y:S01]  /*4550*/  STL [R1+0x520], R3 ;  /* 0x0005200301007387 */ /* 0x0003e20000100800 */
[----:B0-----:R-:W-:Y:S01]  /*4560*/  IADD3 R2, P0, R11, R28, RZ ;  /* 0x0000001c0b027210 */ /* 0x001fe20007f1e0ff */
[----:B------:R-:W-:Y:S01]  /*4570*/  IMAD R11, R4, 0xd, RZ ;  /* 0x0000000d040b7824 */ /* 0x000fe200078e02ff */
[----:B-1----:R-:W-:-:S03]  /*4580*/  LEA.HI.X.SX32 R3, R7, R13, 0x1, P6 ;  /* 0x0000000d07037211 */ /* 0x002fc600030f0eff */
[----:B------:R0:W-:Y:S01]  /*4590*/  STL [R1+0x3c4], R2 ;  /* 0x0003c40201007387 */ /* 0x0001e20000100800 */
[----:B------:R-:W-:-:S03]  /*45a0*/  IMAD R7, R4, 0x2c, RZ ;  /* 0x0000002c04077824 */ /* 0x000fc600078e02ff */
[----:B------:R1:W-:Y:S01]  /*45b0*/  STL [R1+0x5f0], R3 ;  /* 0x0005f00301007387 */ /* 0x0003e20000100800 */
[----:B0-----:R-:W-:Y:S01]  /*45c0*/  IADD3 R2, P6, R9, R28, RZ ;  /* 0x0000001c09027210 */ /* 0x001fe20007fde0ff */
[----:B------:R-:W-:Y:S01]  /*45d0*/  IMAD R15, R4, 0x16, RZ ;  /* 0x00000016040f7824 */ /* 0x000fe200078e02ff */
[----:B-1----:R-:W-:-:S03]  /*45e0*/  LEA.HI.X.SX32 R3, R11, R13, 0x1, P5 ;  /* 0x0000000d0b037211 */ /* 0x002fc600028f0eff */
[----:B------:R0:W-:Y:S04]  /*45f0*/  STL [R1+0x564], R2 ;  /* 0x0005640201007387 */ /* 0x0001e80000100800 */
        /* <DEDUP_REMOVED lines=88> */
[----:B------:R-:W-:-:S03]  /*4b80*/  IADD3 R5, P6, R7, R28, RZ ;  /* 0x0000001c07057210 */ /* 0x000fc60007fde0ff */
[----:B------:R1:W-:Y:S01]  /*4b90*/  STL [R1+0x670], R3 ;  /* 0x0006700301007387 */ /* 0x0003e20000100800 */
[----:B0-----:R-:W-:-:S03]  /*4ba0*/  LEA.HI.X.SX32 R2, R19, R13, 0x1, P5 ;  /* 0x0000000d13027211 */ /* 0x001fc600028f0eff */
[----:B------:R0:W-:Y:S01]  /*4bb0*/  STL [R1+0x6ac], R5 ;  /* 0x0006ac0501007387 */ /* 0x0001e20000100800 */
[----:B-1----:R-:W-:-:S03]  /*4bc0*/  LEA R3, P5, R4, R28, 0x7 ;  /* 0x0000001c04037211 */ /* 0x002fc600078a38ff */
[----:B------:R1:W-:Y:S01]  /*4bd0*/  STL [R1+0x698], R2 ;  /* 0x0006980201007387 */ /* 0x0003e20000100800 */
[----:B0-----:R-:W-:-:S03]  /*4be0*/  LEA.HI.X.SX32 R5, R17, R13, 0x1, P0 ;  /* 0x0000000d11057211 */ /* 0x001fc600000f0eff */
[----:B------:R0:W-:Y:S01]  /*4bf0*/  STL [R1+0x4c4], R3 ;  /* 0x0004c40301007387 */ /* 0x0001e20000100800 */
[----:B-1----:R-:W-:-:S03]  /*4c00*/  LEA R2, P0, R4, R28, 0x6 ;  /* 0x0000001c04027211 */ /* 0x002fc600078030ff */
[----:B------:R1:W-:Y:S04]  /*4c10*/  STL [R1+0x3c0], R5 ;  /* 0x0003c00501007387 */ /* 0x0003e80000100800 */
[----:B------:R2:W-:Y:S01]  /*4c20*/  STL [R1+0x5c4], R2 ;  /* 0x0005c40201007387 */ /* 0x0005e20000100800 */
[----:B0-----:R-:W-:Y:S02]  /*4c30*/  LEA.HI.X.SX32 R3, R15, R13, 0x1, P1 ;  /* 0x0000000d0f037211 */ /* 0x001fe400008f0eff */
[----:B-1----:R-:W-:-:S03]  /*4c40*/  LEA R5, P1, R4, R28, 0x5 ;  /* 0x0000001c04057211 */ /* 0x002fc600078228ff */
[----:B------:R0:W-:Y:S01]  /*4c50*/  STL [R1+0x540], R3 ;  /* 0x0005400301007387 */ /* 0x0001e20000100800 */
[----:B--2---:R-:W-:-:S03]  /*4c60*/  LEA.HI.X.SX32 R2, R11, R13, 0x1, P3 ;  /* 0x0000000d0b027211 */ /* 0x004fc600018f0eff */
[----:B------:R-:W-:Y:S04]  /*4c70*/  STL [R1+0x644], R5 ;  /* 0x0006440501007387 */ /* 0x000fe80000100800 */
[----:B------:R1:W-:Y:S01]  /*4c80*/  STL [R1+0x600], R2 ;  /* 0x0006000201007387 */ /* 0x0003e20000100800 */
[C---:B0-----:R-:W-:Y:S01]  /*4c90*/  LEA R3, P3, R4.reuse, R28, 0x4 ;  /* 0x0000001c04037211 */ /* 0x041fe200078620ff */
[----:B------:R-:W-:Y:S01]  /*4ca0*/  IMAD.SHL.U32 R11, R4, 0x2, RZ ;  /* 0x00000002040b7824 */ /* 0x000fe200078e00ff */
[----:B-1----:R-:W-:-:S03]  /*4cb0*/  LEA.HI.X.SX32 R2, R9, R13, 0x1, P4 ;  /* 0x0000000d09027211 */ /* 0x002fc600020f0eff */
[----:B------:R0:W-:Y:S01]  /*4cc0*/  STL [R1+0x684], R3 ;  /* 0x0006840301007387 */ /* 0x0001e20000100800 */
[----:B------:R-:W-:-:S03]  /*4cd0*/  IMAD R9, R4, 0x3, RZ ;  /* 0x0000000304097824 */ /* 0x000fc600078e02ff */
[----:B------:R1:W-:Y:S01]  /*4ce0*/  STL [R1+0x660], R2 ;  /* 0x0006600201007387 */ /* 0x0003e20000100800 */
[----:B0-----:R-:W-:Y:S02]  /*4cf0*/  LEA R3, P4, R4, R28, 0x3 ;  /* 0x0000001c04037211 */ /* 0x001fe400078818ff */
[----:B-1----:R-:W-:-:S03]  /*4d00*/  LEA.HI.X.SX32 R2, R7, R13, 0x1, P2 ;  /* 0x0000000d07027211 */ /* 0x002fc600010f0eff */
[----:B------:R-:W-:Y:S01]  /*4d10*/  STL [R1+0x6a4], R3 ;  /* 0x0006a40301007387 */ /* 0x000fe20000100800 */
[----:B------:R-:W-:-:S03]  /*4d20*/  IADD3 R5, P2, R11, R28, RZ ;  /* 0x0000001c0b057210 */ /* 0x000fc60007f5e0ff */
[----:B------:R0:W-:Y:S01]  /*4d30*/  STL [R1+0x690], R2 ;  /* 0x0006900201007387 */ /* 0x0001e20000100800 */
[----:B------:R-:W-:-:S03]  /*4d40*/  IMAD.SHL.U32 R7, R4, 0x40, RZ ;  /* 0x0000004004077824 */ /* 0x000fc600078e00ff */
[----:B------:R-:W-:Y:S01]  /*4d50*/  STL [R1+0x6bc], R5 ;  /* 0x0006bc0501007387 */ /* 0x000fe20000100800 */
[----:B0-----:R-:W-:Y:S02]  /*4d60*/  LEA.HI.X.SX32 R2, R9, R13, 0x1, P6 ;  /* 0x0000000d09027211 */ /* 0x001fe400030f0eff */
[----:B------:R-:W-:-:S03]  /*4d70*/  LEA R3, P6, R4, R28, 0x2 ;  /* 0x0000001c04037211 */ /* 0x000fc600078c10ff */
[----:B------:R0:W-:Y:S04]  /*4d80*/  STL [R1+0x6a8], R2 ;  /* 0x0006a80201007387 */ /* 0x0001e80000100800 */
[----:B------:R-:W2:Y:S04]  /*4d90*/  LDL R9, [R1+0x1d0] ;  /* 0x0001d00001097983 */ /* 0x000ea80000100800 */
[----:B------:R1:W-:Y:S01]  /*4da0*/  STL [R1+0x6b4], R3 ;  /* 0x0006b40301007387 */ /* 0x0003e20000100800 */
[----:B0-----:R-:W-:-:S03]  /*4db0*/  LEA.HI.X.SX32 R2, R7, R13, 0x1, P5 ;  /* 0x0000000d07027211 */ /* 0x001fc600028f0eff */
[----:B------:R-:W3:Y:S01]  /*4dc0*/  LDL R7, [R1+0x80] ;  /* 0x0000800001077983 */ /* 0x000ee20000100800 */
[----:B------:R-:W0:Y:S01]  /*4dd0*/  S2R R28, SR_TID.X ;  /* 0x00000000001c7919 */ /* 0x000e220000002100 */
[C---:B------:R-:W-:Y:S02]  /*4de0*/  IMAD.SHL.U32 R22, R4.reuse, 0x20, RZ ;  /* 0x0000002004167824 */ /* 0x040fe400078e00ff */
[C---:B------:R-:W-:Y:S02]  /*4df0*/  IMAD.SHL.U32 R19, R4.reuse, 0x10, RZ ;  /* 0x0000001004137824 */ /* 0x040fe400078e00ff */
[----:B------:R-:W-:Y:S01]  /*4e00*/  IMAD.SHL.U32 R17, R4, 0x8, RZ ;  /* 0x0000000804117824 */ /* 0x000fe200078e00ff */
[-C--:B------:R-:W-:Y:S01]  /*4e10*/  LEA.HI.X.SX32 R5, R22, R13.reuse, 0x1, P0 ;  /* 0x0000000d16057211 */ /* 0x080fe200000f0eff */
[----:B------:R-:W-:Y:S01]  /*4e20*/  IMAD.SHL.U32 R15, R4, 0x4, RZ ;  /* 0x00000004040f7824 */ /* 0x000fe200078e00ff */
[-C--:B-1----:R-:W-:Y:S01]  /*4e30*/  LEA.HI.X.SX32 R3, R19, R13.reuse, 0x1, P1 ;  /* 0x0000000d13037211 */ /* 0x082fe200008f0eff */
[----:B------:R1:W-:Y:S04]  /*4e40*/  STL [R1+0x4c0], R2 ;  /* 0x0004c00201007387 */ /* 0x0003e80000100800 */
[----:B------:R4:W-:Y:S01]  /*4e50*/  STL [R1+0x5c0], R5 ;  /* 0x0005c00501007387 */ /* 0x0009e20000100800 */
[----:B-1----:R-:W-:-:S03]  /*4e60*/  LEA.HI.X.SX32 R2, R17, R13, 0x1, P3 ;  /* 0x0000000d11027211 */ /* 0x002fc600018f0eff */
[----:B------:R1:W-:Y:S01]  /*4e70*/  STL [R1+0x640], R3 ;  /* 0x0006400301007387 */ /* 0x0003e20000100800 */
[----:B----4-:R-:W-:-:S03]  /*4e80*/  LEA.HI.X.SX32 R5, R15, R13, 0x1, P4 ;  /* 0x0000000d0f057211 */ /* 0x010fc600020f0eff */
[----:B------:R4:W-:Y:S01]  /*4e90*/  STL [R1+0x680], R2 ;  /* 0x0006800201007387 */ /* 0x0009e20000100800 */
[----:B-1----:R-:W-:-:S03]  /*4ea0*/  LEA.HI.X.SX32 R3, R4, R13, 0x1, P2 ;  /* 0x0000000d04037211 */ /* 0x002fc600010f0eff */
[----:B------:R-:W-:Y:S01]  /*4eb0*/  STL [R1+0x6a0], R5 ;  /* 0x0006a00501007387 */ /* 0x000fe20000100800 */
[----:B----4-:R-:W-:-:S03]  /*4ec0*/  LEA.HI.X.SX32 R2, R11, R13, 0x1, P6 ;  /* 0x0000000d0b027211 */ /* 0x010fc600030f0eff */
[----:B------:R-:W-:Y:S01]  /*4ed0*/  STL [R1+0x6b8], R3 ;  /* 0x0006b80301007387 */ /* 0x000fe20000100800 */
[----:B0-----:R-:W-:-:S03]  /*4ee0*/  LOP3.LUT R28, R28, 0x3f, RZ, 0xc0, !PT ;  /* 0x0000003f1c1c7812 */ /* 0x001fc600078ec0ff */
[----:B------:R-:W-:Y:S04]  /*4ef0*/  STL [R1+0xa0], RZ ;  /* 0x0000a0ff01007387 */ /* 0x000fe80000100800 */
[----:B------:R0:W-:Y:S01]  /*4f00*/  STL [R1+0x6b0], R2 ;  /* 0x0006b00201007387 */ /* 0x0001e20000100800 */
[----:B------:R-:W-:-:S03]  /*4f10*/  IMAD.SHL.U32 R28, R28, 0x2, RZ ;  /* 0x000000021c1c7824 */ /* 0x000fc600078e00ff */
[----:B------:R1:W-:Y:S04]  /*4f20*/  STL [R1+0xa4], RZ ;  /* 0x0000a4ff01007387 */ /* 0x0003e80000100800 */
[----:B------:R1:W-:Y:S04]  /*4f30*/  STL [R1+0xa8], RZ ;  /* 0x0000a8ff01007387 */ /* 0x0003e80000100800 */
[----:B------:R1:W-:Y:S04]  /*4f40*/  STL [R1+0xac], RZ ;  /* 0x0000acff01007387 */ /* 0x0003e80000100800 */
[----:B------:R1:W-:Y:S04]  /*4f50*/  STL [R1+0x20], RZ ;  /* 0x000020ff01007387 */ /* 0x0003e80000100800 */
[----:B------:R1:W-:Y:S01]  /*4f60*/  STL [R1+0x24], RZ ;  /* 0x000024ff01007387 */ /* 0x0003e20000100800 */
[----:B0-----:R-:W-:-:S03]  /*4f70*/  LOP3.LUT R2, R28, 0x30, RZ, 0x3c, !PT ;  /* 0x000000301c027812 */ /* 0x001fc600078e3cff */
[----:B------:R1:W-:Y:S01]  /*4f80*/  STL [R1+0x28], RZ ;  /* 0x000028ff01007387 */ /* 0x0003e20000100800 */
[----:B------:R-:W-:-:S03]  /*4f90*/  LOP3.LUT R3, R28, 0x20, RZ, 0x3c, !PT ;  /* 0x000000201c037812 */ /* 0x000fc600078e3cff */
[----:B------:R1:W-:Y:S01]  /*4fa0*/  STL [R1+0x2c], RZ ;  /* 0x00002cff01007387 */ /* 0x0003e20000100800 */
[----:B------:R-:W-:-:S03]  /*4fb0*/  LOP3.LUT R2, R28, 0x60, RZ, 0x3c, !PT ;  /* 0x000000601c027812 */ /* 0x000fc600078e3cff */
[----:B------:R1:W-:Y:S01]  /*4fc0*/  STL [R1+0x10], RZ ;  /* 0x000010ff01007387 */ /* 0x0003e20000100800 */
[----:B------:R-:W-:-:S03]  /*4fd0*/  LOP3.LUT R3, R28, 0x50, RZ, 0x3c, !PT ;  /* 0x000000501c037812 */ /* 0x000fc600078e3cff */
[----:B------:R1:W-:Y:S04]  /*4fe0*/  STL [R1+0x14], RZ ;  /* 0x000014ff01007387 */ /* 0x0003e80000100800 */
[----:B------:R1:W-:Y:S04]  /*4ff0*/  STL [R1+0x18], RZ ;  /* 0x000018ff01007387 */ /* 0x0003e80000100800 */
[----:B------:R1:W-:Y:S04]  /*5000*/  STL [R1+0x1c], RZ ;  /* 0x00001cff01007387 */ /* 0x0003e80000100800 */
[----:B------:R1:W-:Y:S04]  /*5010*/  STL [R1], RZ ;  /* 0x000000ff01007387 */ /* 0x0003e80000100800 */
[----:B------:R1:W-:Y:S04]  /*5020*/  STL [R1+0x4], RZ ;  /* 0x000004ff01007387 */ /* 0x0003e80000100800 */
[----:B------:R1:W-:Y:S04]  /*5030*/  STL [R1+0x8], RZ ;  /* 0x000008ff01007387 */ /* 0x0003e80000100800 */
[----:B------:R1:W-:Y:S01]  /*5040*/  STL [R1+0xc], RZ ;  /* 0x00000cff01007387 */ /* 0x0003e20000100800 */
[----:B------:R-:W-:Y:S01]  /*5050*/  IMAD.SHL.U32 R29, R4, 0x80, RZ ;  /* 0x00000080041d7824 */ /* 0x000fe200078e00ff */
[----:B------:R-:W-:Y:S01]  /*5060*/  USHF.L.U32 UR5, UR5, 0x7, URZ ;  /* 0x0000000705057899 */ /* 0x000fe2000800063f */
[----:B------:R-:W-:-:S03]  /*5070*/  LOP3.LUT R4, R28, 0x10, RZ, 0x3c, !PT ;  /* 0x000000101c047812 */ /* 0x000fc600078e3cff */
[----:B------:R-:W-:Y:S01]  /*5080*/  SHF.R.S32.HI R0, RZ, 0x1f, R29 ;  /* 0x0000001fff007819 */ /* 0x000fe2000001141d */
[----:B------:R-:W-:Y:S01]  /*5090*/  USHF.R.S32.HI UR6, URZ, 0x1f, UR5 ;  /* 0x0000001f3f067899 */ /* 0x000fe20008011405 */
[C---:B------:R-:W-:Y:S02]  /*50a0*/  LOP3.LUT R4, R28.reuse, 0x40, RZ, 0x3c, !PT ;  /* 0x000000401c047812 */ /* 0x040fe400078e3cff */
[C---:B------:R-:W-:Y:S01]  /*50b0*/  SHF.L.U64.HI R0, R29.reuse, 0x1, R0 ;  /* 0x000000011d007819 */ /* 0x040fe20000010200 */
[----:B------:R-:W-:Y:S01]  /*50c0*/  IMAD.SHL.U32 R29, R29, 0x2, RZ ;  /* 0x000000021d1d7824 */ /* 0x000fe200078e00ff */
[----:B------:R-:W-:Y:S01]  /*50d0*/  LOP3.LUT R4, R28, 0x70, RZ, 0x3c, !PT ;  /* 0x000000701c047812 */ /* 0x000fe200078e3cff */
[----:B------:R-:W-:Y:S02]  /*50e0*/  USHF.L.U32 UR7, UR5, 0x1, URZ ;  /* 0x0000000105077899 */ /* 0x000fe4000800063f */
[----:B------:R-:W-:Y:S01]  /*50f0*/  USHF.L.U64.HI UR6, UR5, 0x1, UR6 ;  /* 0x0000000105067899 */ /* 0x000fe20008010206 */
[----:B--2---:R-:W-:-:S02]  /*5100*/  LOP3.LUT R3, R9, 0x40, RZ, 0x3c, !PT ;  /* 0x0000004009037812 */ /* 0x004fc400078e3cff */
[----:B---3--:R-:W-:-:S05]  /*5110*/  LOP3.LUT R2, R7, 0x40, RZ, 0x3c, !PT ;  /* 0x0000004007027812 */ /* 0x008fca00078e3cff */
[----:B------:R1:W-:Y:S04]  /*5120*/  STL [R1+0x750], R2 ;  /* 0x0007500201007387 */ /* 0x0003e80000100800 */
[----:B------:R1:W-:Y:S02]  /*5130*/  STL [R1+0x758], R3 ;  /* 0x0007580301007387 */ /* 0x0003e40000100800 */
.L_x_1:
[----:B-1---5:R-:W2:Y:S01]  /*5140*/  LDL R3, [R1+0x84] ;  /* 0x0000840001037983 */ /* 0x022ea20000100800 */
[----:B------:R-:W0:Y:S03]  /*5150*/  LDC R6, c[0x0][0x230] ;  /* 0x00008c00ff067b82 */ /* 0x000e260000000800 */
[----:B------:R-:W2:Y:S04]  /*5160*/  LDL R2, [R1+0x88] ;  /* 0x0000880001027983 */ /* 0x000ea80000100800 */
[----:B------:R-:W-:Y:S04]  /*5170*/  STL [R1+0xba0], R19 ;  /* 0x000ba01301007387 */ /* 0x000fe80000100800 */
[----:B------:R-:W-:Y:S04]  /*5180*/  STL [R1+0xbac], R19 ;  /* 0x000bac1301007387 */ /* 0x000fe80000100800 */
[----:B------:R-:W-:Y:S04]  /*5190*/  STL [R1+0xbb4], R19 ;  /* 0x000bb41301007387 */ /* 0x000fe80000100800 */
[----:B------:R-:W-:Y:S04]  /*51a0*/  STL [R1+0xb88], R18 ;  /* 0x000b881201007387 */ /* 0x000fe80000100800 */
[----:B------:R-:W-:Y:S04]  /*51b0*/  STL [R1+0xb90], R18 ;  /* 0x000b901201007387 */ /* 0x000fe80000100800 */
[----:B------:R-:W-:Y:S04]  /*51c0*/  STL [R1+0xb9c], R18 ;  /* 0x000b9c1201007387 */ /* 0x000fe80000100800 */
[----:B------:R-:W-:Y:S04]  /*51d0*/  STL [R1+0xba4], R18 ;  /* 0x000ba41201007387 */ /* 0x000fe80000100800 */
[----:B------:R-:W-:Y:S04]  /*51e0*/  STL [R1+0xbb0], R18 ;  /* 0x000bb01201007387 */ /* 0x000fe80000100800 */
[----:B------:R1:W-:Y:S04]  /*51f0*/  STL [R1+0xbb8], R18 ;  /* 0x000bb81201007387 */ /* 0x0003e80000100800 */
        /* <DEDUP_REMOVED lines=106> */
[----:B------:R-:W0:Y:S01]  /*58a0*/  LDL.LU R29, [R1+0x230] ;  /* 0x00023000011d7983 */ /* 0x000e220000300800 */
[----:B------:R-:W-:-:S02]  /*58b0*/  PRMT R20, RZ, 0x7610, R20 ;  /* 0x00007610ff147816 */ /* 0x000fc40000000014 */
[----:B-1----:R-:W-:Y:S02]  /*58c0*/  PRMT R18, RZ, 0x7610, R18 ;  /* 0x00007610ff127816 */ /* 0x002fe40000000012 */
[----:B------:R-:W-:Y:S01]  /*58d0*/  PRMT R19, RZ, 0x7610, R19 ;  /* 0x00007610ff137816 */ /* 0x000fe20000000013 */
[----:B0-----:R-:W-:Y:S01]  /*58e0*/  IMAD R6, R29, -0x80, R6 ;  /* 0xffffff801d067824 */ /* 0x001fe200078e0206 */
[----:B------:R-:W-:Y:S04]  /*58f0*/  STL [R1+0x838], R29 ;  /* 0x0008381d01007387 */ /* 0x000fe80000100800 */
[C---:B------:R-:W-:Y:S02]  /*5900*/  ISETP.GT.AND P2, PT, R6.reuse, RZ, PT ;  /* 0x000000ff0600720c */ /* 0x040fe40003f44270 */
[----:B------:R-:W-:-:S02]  /*5910*/  ISETP.GT.AND P3, PT, R6, 0x1, PT ;  /* 0x000000010600780c */ /* 0x000fc40003f64270 */
[C---:B------:R-:W-:Y:S02]  /*5920*/  ISETP.GT.AND P4, PT, R6.reuse, 0x2, PT ;  /* 0x000000020600780c */ /* 0x040fe40003f84270 */
[C---:B------:R-:W-:Y:S02]  /*5930*/  ISETP.GT.AND P1, PT, R6.reuse, 0x3, PT ;  /* 0x000000030600780c */ /* 0x040fe40003f24270 */
[----:B------:R-:W-:-:S05]  /*5940*/  ISETP.GT.AND P0, PT, R6, 0x4, PT ;  /* 0x000000040600780c */ /* 0x000fca0003f04270 */
[----:B--2---:R0:W2:Y:S04]  /*5950*/  @P2 LDG.E.U16 R20, desc[UR8][R2.64] ;  /* 0x0000000802142981 */ /* 0x0040a8000c1e1500 */
[----:B------:R-:W0:Y:S04]  /*5960*/  LDL R2, [R1+0x6b8] ;  /* 0x0006b80001027983 */ /* 0x000e280000100800 */
[----:B------:R-:W0:Y:S02]  /*5970*/  LDL R3, [R1+0x6bc] ;  /* 0x0006bc0001037983 */ /* 0x000e240000100800 */
[----:B0-----:R-:W-:-:S04]  /*5980*/  @P3 LOP3.LUT R3, R3, R2, RZ, 0x3c, !PT ;  /* 0x0000000203033212 */ /* 0x001fc800078e3cff */
[----:B------:R-:W-:-:S04]  /*5990*/  @P3 LOP3.LUT R2, R3, R2, RZ, 0x3c, !PT ;  /* 0x0000000203023212 */ /* 0x000fc800078e3cff */
[----:B------:R-:W-:-:S05]  /*59a0*/  @P3 LOP3.LUT R3, R3, R2, RZ, 0x3c, !PT ;  /* 0x0000000203033212 */ /* 0x000fca00078e3cff */
[----:B------:R-:W3:Y:S04]  /*59b0*/  @P3 LDG.E.U16 R18, desc[UR8][R2.64] ;  /* 0x0000000802123981 */ /* 0x000ee8000c1e1500 */
[----:B---3--:R0:W-:Y:S04]  /*59c0*/  STL [R1+0x208], R18 ;  /* 0x0002081201007387 */ /* 0x0081e80000100800 */
[----:B0-----:R-:W3:Y:S04]  /*59d0*/  LDL.LU R18, [R1+0xbb8] ;  /* 0x000bb80001127983 */ /* 0x001ee80000300800 */
[----:B------:R-:W4:Y:S04]  /*59e0*/  LDL R2, [R1+0x6b0] ;  /* 0x0006b00001027983 */ /* 0x000f280000100800 */
[----:B------:R-:W4:Y:S02]  /*59f0*/  LDL R3, [R1+0x6b4] ;  /* 0x0006b40001037983 */ /* 0x000f240000100800 */
[----:B----4-:R-:W-:-:S04]  /*5a00*/  @P4 LOP3.LUT R3, R3, R2, RZ, 0x3c, !PT ;  /* 0x0000000203034212 */ /* 0x010fc800078e3cff */
[----:B------:R-:W-:-:S04]  /*5a10*/  @P4 LOP3.LUT R2, R3, R2, RZ, 0x3c, !PT ;  /* 0x0000000203024212 */ /* 0x000fc800078e3cff */
[----:B------:R-:W-:-:S05]  /*5a20*/  @P4 LOP3.LUT R3, R3, R2, RZ, 0x3c, !PT ;  /* 0x0000000203034212 */ /* 0x000fca00078e3cff */
[----:B------:R-:W4:Y:S04]  /*5a30*/  @P4 LDG.E.U16 R19, desc[UR8][R2.64] ;  /* 0x0000000802134981 */ /* 0x000f28000c1e1500 */
[----:B----4-:R0:W-:Y:S04]  /*5a40*/  STL [R1+0x22c], R19 ;  /* 0x00022c1301007387 */ /* 0x0101e80000100800 */
[----:B0-----:R-:W4:Y:S04]  /*5a50*/  LDL.LU R19, [R1+0xbb4] ;  /* 0x000bb40001137983 */ /* 0x001f280000300800 */
[----:B------:R-:W2:Y:S04]  /*5a60*/  LDL R2, [R1+0x6a8] ;  /* 0x0006a80001027983 */ /* 0x000ea80000100800 */
[----:B------:R-:W2:Y:S01]  /*5a70*/  LDL R3, [R1+0x6ac] ;  /* 0x0006ac0001037983 */ /* 0x000ea20000100800 */
[----:B---3--:R-:W-:-:S02]  /*5a80*/  PRMT R18, RZ, 0x7610, R18 ;  /* 0x00007610ff127816 */ /* 0x008fc40000000012 */
[C---:B------:R-:W-:Y:S02]  /*5a90*/  ISETP.GT.AND P2, PT, R6.reuse, 0x5, PT ;  /* 0x000000050600780c */ /* 0x040fe40003f44270 */
[----:B------:R-:W-:Y:S02]  /*5aa0*/  PRMT R17, RZ, 0x7610, R17 ;  /* 0x00007610ff117816 */ /* 0x000fe40000000011 */
[C---:B------:R-:W-:Y:S02]  /*5ab0*/  ISETP.GT.AND P3, PT, R6.reuse, 0x6, PT ;  /* 0x000000060600780c */ /* 0x040fe40003f64270 */
[----:B------:R-:W-:Y:S02]  /*5ac0*/  ISETP.GT.AND P4, PT, R6, 0x7, PT ;  /* 0x000000070600780c */ /* 0x000fe40003f84270 */
[----:B----4-:R-:W-:Y:S02]  /*5ad0*/  PRMT R19, RZ, 0x7610, R19 ;  /* 0x00007610ff137816 */ /* 0x010fe40000000013 */
[----:B--2---:R-:W-:-:S04]  /*5ae0*/  @P1 LOP3.LUT R3, R3, R2, RZ, 0x3c, !PT ;  /* 0x0000000203031212 */ /* 0x004fc800078e3cff */
[----:B------:R-:W-:-:S04]  /*5af0*/  @P1 LOP3.LUT R2, R3, R2, RZ, 0x3c, !PT ;  /* 0x0000000203021212 */ /* 0x000fc800078e3cff */
[----:B------:R-:W-:-:S05]  /*5b00*/  @P1 LOP3.LUT R3, R3, R2, RZ, 0x3c, !PT ;  /* 0x0000000203031212 */ /* 0x000fca00078e3cff */
[----:B------:R-:W2:Y:S04]  /*5b10*/  @P1 LDG.E.U16 R18, desc[UR8][R2.64] ;  /* 0x0000000802121981 */ /* 0x000ea8000c1e1500 */
[----:B--2---:R0:W-:Y:S04]  /*5b20*/  STL [R1+0x228], R18 ;  /* 0x0002281201007387 */ /* 0x0041e80000100800 */
[----:B0-----:R-:W2:Y:S04]  /*5b30*/  LDL.LU R18, [R1+0xbb0] ;  /* 0x000bb00001127983 */ /* 0x001ea80000300800 */
[----:B------:R-:W3:Y:S04]  /*5b40*/  LDL R2, [R1+0x6a0] ;  /* 0x0006a00001027983 */ /* 0x000ee80000100800 */
[----:B------:R-:W3:Y:S02]  /*5b50*/  LDL R3, [R1+0x6a4] ;  /* 0x0006a40001037983 */ /* 0x000ee40000100800 */
[----:B---3--:R-:W-:-:S04]  /*5b60*/  @P0 LOP3.LUT R3, R3, R2, RZ, 0x3c, !PT ;  /* 0x0000000203030212 */ /* 0x008fc800078e3cff */
[----:B------:R-:W-:-:S04]  /*5b70*/  @P0 LOP3.LUT R2, R3, R2, RZ, 0x3c, !PT ;  /* 0x0000000203020212 */ /* 0x000fc800078e3cff */
[----:B------:R-:W-:-:S05]  /*5b80*/  @P0 LOP3.LUT R3, R3, R2, RZ, 0x3c, !PT ;  /* 0x0000000203030212 */ /* 0x000fca00078e3cff */
[----:B------:R-:W3:Y:S04]  /*5b90*/  @P0 LDG.E.U16 R19, desc[UR8][R2.64] ;  /* 0x0000000802130981 */ /* 0x000ee8000c1e1500 */
[----:B---3--:R0:W-:Y:S04]  /*5ba0*/  STL [R1+0x224], R19 ;  /* 0x0002241301007387 */ /* 0x0081e80000100800 */
[----:B0-----:R-:W3:Y:S04]  /*5bb0*/  LDL.LU R19, [R1+0xbac] ;  /* 0x000bac0001137983 */ /* 0x001ee80000300800 */
[----:B------:R-:W4:Y:S04]  /*5bc0*/  LDL R2, [R1+0x698] ;  /* 0x0006980001027983 */ /* 0x000f280000100800 */
[----:B------:R-:W4:Y:S01]  /*5bd0*/  LDL R3, [R1+0x69c] ;  /* 0x00069c0001037983 */ /* 0x000f220000100800 */
[----:B--2---:R-:W-:-:S02]  /*5be0*/  PRMT R18, RZ, 0x7610, R18 ;  /* 0x00007610ff127816 */ /* 0x004fc40000000012 */
[C---:B------:R-:W-:Y:S02]  /*5bf0*/  ISETP.GT.AND P1, PT, R6.reuse, 0x8, PT ;  /* 0x000000080600780c */ /* 0x040fe40003f24270 */
[----:B------:R-:W-:Y:S02]  /*5c00*/  ISETP.GT.AND P0, PT, R6, 0x9, PT ;  /* 0x000000090600780c */ /* 0x000fe40003f04270 */
[----:B---3--:R-:W-:Y:S02]  /*5c10*/  PRMT R19, RZ, 0x7610, R19 ;  /* 0x00007610ff137816 */ /* 0x008fe40000000013 */
[----:B----4-:R-:W-:-:S04]  /*5c20*/  @P2 LOP3.LUT R3, R3, R2, RZ, 0x3c, !PT ;  /* 0x0000000203032212 */ /* 0x010fc800078e3cff */
        /* <DEDUP_REMOVED lines=21> */
[----:B------:R-:W4:Y:S04]  /*5d80*/  LDL R2, [R1+0x680] ;  /* 0x0006800001027983 */ /* 0x000f280000100800 */
[----:B------:R-:W4:Y:S01]  /*5d90*/  LDL R3, [R1+0x684] ;  /* 0x0006840001037983 */ /* 0x000f220000100800 */
[----:B---3--:R-:W-:-:S02]  /*5da0*/  PRMT R18, RZ, 0x7610, R18 ;  /* 0x00007610ff127816 */ /* 0x008fc40000000012 */
[C---:B------:R-:W-:Y:S02]  /*5db0*/  ISETP.GT.AND P2, PT, R6.reuse, 0xa, PT ;  /* 0x0000000a0600780c */ /* 0x040fe40003f44270 */
[----:B------:R-:W-:Y:S02]  /*5dc0*/  PRMT R16, RZ, 0x7610, R16 ;  /* 0x00007610ff107816 */ /* 0x000fe40000000010 */
[C---:B------:R-:W-:Y:S02]  /*5dd0*/  ISETP.GT.AND P3, PT, R6.reuse, 0xb, PT ;  /* 0x0000000b0600780c */ /* 0x040fe40003f64270 */
[----:B--2---:R-:W-:Y:S02]  /*5de0*/  PRMT R17, RZ, 0x7610, R17 ;  /* 0x00007610ff117816 */ /* 0x004fe40000000011 */
[----:B------:R-:W-:Y:S02]  /*5df0*/  ISETP.GT.AND P4, PT, R6, 0xc, PT ;  /* 0x0000000c0600780c */ /* 0x000fe40003f84270 */
[----:B----4-:R-:W-:-:S02]  /*5e00*/  PRMT R19, RZ, 0x7610, R19 ;  /* 0x00007610ff137816 */ /* 0x010fc40000000013 */
[----:B------:R-:W-:-:S04]  /*5e10*/  @P1 LOP3.LUT R3, R3, R2, RZ, 0x3c, !PT ;  /* 0x0000000203031212 */ /* 0x000fc800078e3cff */
[----:B------:R-:W-:-:S04]  /*5e20*/  @P1 LOP3.LUT R2, R3, R2, RZ, 0x3c, !PT ;  /* 0x0000000203021212 */ /* 0x000fc800078e3cff */
[----:B------:R-:W-:-:S05]  /*5e30*/  @P1 LOP3.LUT R3, R3, R2, RZ, 0x3c, !PT ;  /* 0x0000000203031212 */ /* 0x000fca00078e3cff */
[----:B------:R0:W2:Y:S04]  /*5e40*/  @P1 LDG.E.U16 R19, desc[UR8][R2.64] ;  /* 0x0000000802131981 */ /* 0x0000a8000c1e1500 */
        /* <DEDUP_REMOVED lines=9> */
[----:B------:R-:W4:Y:S01]  /*5ee0*/  LDL R3, [R1+0x674] ;  /* 0x0006740001037983 */ /* 0x000f220000100800 */
[----:B------:R-:W-:-:S02]  /*5ef0*/  ISETP.GT.AND P1, PT, R6, 0xd, PT ;  /* 0x0000000d0600780c */ /* 0x000fc40003f24270 */
[----:B------:R-:W-:Y:S02]  /*5f00*/  ISETP.GT.AND P0, PT, R6, 0xe, PT ;  /* 0x0000000e0600780c */ /* 0x000fe40003f04270 */
[----:B---3--:R-:W-:Y:S02]  /*5f10*/  PRMT R18, RZ, 0x7610, R18 ;  /* 0x00007610ff127816 */ /* 0x008fe40000000012 */
[----:B----4-:R-:W-:-:S04]  /*5f20*/  @P2 LOP3.LUT R3, R3, R2, RZ, 0x3c, !PT ;  /* 0x0000000203032212 */ /* 0x010fc800078e3cff */
        /* <DEDUP_REMOVED lines=14> */
[----:B------:R-:W2:Y:S02]  /*6010*/  LDL R3, [R1+0x664] ;  /* 0x0006640001037983 */ /* 0x000ea40000100800 */
[----:B--2---:R-:W-:-:S04]  /*6020*/  @P4 LOP3.LUT R3, R3, R2, RZ, 0x3c, !PT ;  /* 0x0000000203034212 */ /* 0x004fc800078e3cff */
[----:B------:R-:W-:-:S04]  /*6030*/  @P4 LOP3.LUT R2, R3, R2, RZ, 0x3c, !PT ;  /* 0x0000000203024212 */ /* 0x000fc800078e3cff */
[----:B------:R-:W-:-:S05]  /*6040*/  @P4 LOP3.LUT R3, R3, R2, RZ, 0x3c, !PT ;  /* 0x0000000203034212 */ /* 0x000fca00078e3cff */
[----:B------:R-:W2:Y:S04]  /*6050*/  @P4 LDG.E.U16 R18, desc[UR8][R2.64] ;  /* 0x0000000802124981 */ /* 0x000ea8000c1e1500 */
[----:B--2---:R0:W-:Y:S04]  /*6060*/  STL [R1+0x20c], R18 ;  /* 0x00020c1201007387 */ /* 0x0041e80000100800 */
[----:B0-----:R-:W2:Y:S04]  /*6070*/  LDL.LU R18, [R1+0xb90] ;  /* 0x000b900001127983 */ /* 0x001ea80000300800 */
[----:B------:R-:W2:Y:S04]  /*6080*/  LDL R2, [R1+0x658] ;  /* 0x0006580001027983 */ /* 0x000ea80000100800 */
[----:B------:R-:W2:Y:S01]  /*6090*/  LDL R3, [R1+0x65c] ;  /* 0x00065c0001037983 */ /* 0x000ea20000100800 */
[----:B----4-:R-:W-:-:S02]  /*60a0*/  PRMT R17, RZ, 0x7610, R17 ;  /* 0x00007610ff117816 */ /* 0x010fc40000000011 */
[C---:B------:R-:W-:Y:S02]  /*60b0*/  ISETP.GT.AND P2, PT, R6.reuse, 0xf, PT ;  /* 0x0000000f0600780c */ /* 0x040fe40003f44270 */
[----:B---3--:R-:W-:Y:S02]  /*60c0*/  PRMT R16, RZ, 0x7610, R16 ;  /* 0x00007610ff107816 */ /* 0x008fe40000000010 */
[C---:B------:R-:W-:Y:S02]  /*60d0*/  ISETP.GT.AND P3, PT, R6.reuse, 0x10, PT ;  /* 0x000000100600780c */ /* 0x040fe40003f64270 */
[----:B------:R-:W-:Y:S02]  /*60e0*/  ISETP.GT.AND P4, PT, R6, 0x11, PT ;  /* 0x000000110600780c */ /* 0x000fe40003f84270 */
[----:B--2---:R-:W-:Y:S02]  /*60f0*/  PRMT R18, RZ, 0x7610, R18 ;  /* 0x00007610ff127816 */ /* 0x004fe40000000012 */
[----:B------:R-:W-:-:S04]  /*6100*/  @P1 LOP3.LUT R3, R3, R2, RZ, 0x3c, !PT ;  /* 0x0000000203031212 */ /* 0x000fc800078e3cff */
        /* <DEDUP_REMOVED lines=30> */
[----:B------:R0:W3:Y:S04]  /*62f0*/  @P3 LDG.E.U16 R18, desc[UR8][R2.64] ;  /* 0x0000000802123981 */ /* 0x0000e8000c1e1500 */
[----:B------:R-:W0:Y:S04]  /*6300*/  LDL R2, [R1+0x638] ;  /* 0x0006380001027983 */ /* 0x000e280000100800 */
[----:B------:R-:W0:Y:S02]  /*6310*/  LDL R3, [R1+0x63c] ;  /* 0x00063c0001037983 */ /* 0x000e240000100800 */
[----:B0-----:R-:W-:-:S04]  /*6320*/  @P4 LOP3.LUT R3, R3, R2, RZ, 0x3c, !PT ;  /* 0x0000000203034212 */ /* 0x001fc800078e3cff */
[----:B------:R-:W-:-:S04]  /*6330*/  @P4 LOP3.LUT R2, R3, R2, RZ, 0x3c, !PT ;  /* 0x0000000203024212 */ /* 0x000fc800078e3cff */
[----:B------:R-:W-:-:S05]  /*6340*/  @P4 LOP3.LUT R3, R3, R2, RZ, 0x3c, !PT ;  /* 0x0000000203034212 */ /* 0x000fca00078e3cff */
[----:B------:R-:W4:Y:S04]  /*6350*/  @P4 LDG.E.U16 R17, desc[UR8][R2.64] ;  /* 0x0000000802114981 */ /* 0x000f28000c1e1500 */
[----:B----4-:R0:W-:Y:S04]  /*6360*/  STL [R1+0x1dc], R17 ;  /* 0x0001dc1101007387 */ /* 0x0101e80000100800 */
[----:B0-----:R-:W4:Y:S04]  /*6370*/  LDL.LU R17, [R1+0xb80] ;  /* 0x000b800001117983 */ /* 0x001f280000300800 */
[----:B------:R-:W3:Y:S04]  /*6380*/  LDL R2, [R1+0x630] ;  /* 0x0006300001027983 */ /* 0x000ee80000100800 */
[----:B------:R-:W3:Y:S01]  /*6390*/  LDL R3, [R1+0x634] ;  /* 0x0006340001037983 */ /* 0x000ee20000100800 */
[----:B--2---:R-:W-:-:S02]  /*63a0*/  PRMT R16, RZ, 0x7610, R16 ;  /* 0x00007610ff107816 */ /* 0x004fc40000000010 */
[C---:B------:R-:W-:Y:S02]  /*63b0*/  ISETP.GT.AND P2, PT, R6.reuse, 0x14, PT ;  /* 0x000000140600780c */ /* 0x040fe40003f44270 */
[----:B------:R-:W-:Y:S02]  /*63c0*/  PRMT R5, RZ, 0x7610, R5 ;  /* 0x00007610ff057816 */ /* 0x000fe40000000005 */
[C---:B------:R-:W-:Y:S02]  /*63d0*/  ISETP.GT.AND P3, PT, R6.reuse, 0x15, PT ;  /* 0x000000150600780c */ /* 0x040fe40003f64270 */
[----:B------:R-:W-:Y:S02]  /*63e0*/  ISETP.GT.AND P4, PT, R6, 0x16, PT ;  /* 0x000000160600780c */ /* 0x000fe40003f84270 */
[----:B----4-:R-:W-:Y:S02]  /*63f0*/  PRMT R17, RZ, 0x7610, R17 ;  /* 0x00007610ff117816 */ /* 0x010fe40000000011 */
[----:B---3--:R-:W-:-:S04]  /*6400*/  @P1 LOP3.LUT R3, R3, R2, RZ, 0x3c, !PT ;  /* 0x0000000203031212 */ /* 0x008fc800078e3cff */
        /* <DEDUP_REMOVED lines=63> */
[----:B------:R-:W0:Y:S01]  /*6800*/  LDL R3, [R1+0x5fc] ;  /* 0x0005fc0001037983 */ /* 0x000e220000100800 */
[----:B--2---:R-:W-:Y:S02]  /*6810*/  PRMT R16, RZ, 0x7610, R16 ;  /* 0x00007610ff107816 */ /* 0x004fe40000000010 */
[----:B------:R-:W-:-:S02]  /*6820*/  ISETP.GT.AND P1, PT, R6, 0x1c, PT ;  /* 0x0000001c0600780c */ /* 0x000fc40003f24270 */
[----:B------:R-:W-:Y:S02]  /*6830*/  ISETP.GT.AND P0, PT, R6, 0x1d, PT ;  /* 0x0000001d0600780c */ /* 0x000fe40003f04270 */
[----:B0-----:R-:W-:-:S04]  /*6840*/  @P2 LOP3.LUT R3, R3, R2, RZ, 0x3c, !PT ;  /* 0x0000000203032212 */ /* 0x001fc800078e3cff */
[----:B------:R-:W-:-:S04]  /*6850*/  @P2 LOP3.LUT R2, R3, R2, RZ, 0x3c, !PT ;  /* 0x0000000203022212 */ /* 0x000fc800078e3cff */
[----:B------:R-:W-:-:S05]  /*6860*/  @P2 LOP3.LUT R3, R3, R2, RZ, 0x3c, !PT ;  /* 0x0000000203032212 */ /* 0x000fca00078e3cff */
[----:B------:R-:W2:Y:S04]  /*6870*/  @P2 LDG.E.U16 R4, desc[UR8][R2.64] ;  /* 0x0000000802042981 */ /* 0x000ea8000c1e1500 */
[----:B--2---:R0:W-:Y:S04]  /*6880*/  STL [R1+0x1bc], R4 ;  /* 0x0001bc0401007387 */ /* 0x0041e80000100800 */
[----:B0-----:R-:W2:Y:S04]  /*6890*/  LDL.LU R4, [R1+0xb64] ;  /* 0x000b640001047983 */ /* 0x001ea80000300800 */
        /* <DEDUP_REMOVED lines=16> */
[----:B------:R-:W3:Y:S04]  /*69a0*/  LDL R2, [R1+0x5e0] ;  /* 0x0005e00001027983 */ /* 0x000ee80000100800 */
[----:B------:R-:W3:Y:S01]  /*69b0*/  LDL R3, [R1+0x5e4] ;  /* 0x0005e40001037983 */ /* 0x000ee20000100800 */
[----:B----4-:R-:W-:-:S02]  /*69c0*/  PRMT R5, RZ, 0x7610, R5 ;  /* 0x00007610ff057816 */ /* 0x010fc40000000005 */
[C---:B------:R-:W-:Y:S02]  /*69d0*/  ISETP.GT.AND P2, PT, R6.reuse, 0x1e, PT ;  /* 0x0000001e0600780c */ /* 0x040fe40003f44270 */
[----:B--2---:R-:W-:Y:S02]  /*69e0*/  PRMT R4, RZ, 0x7610, R4 ;  /* 0x00007610ff047816 */ /* 0x004fe40000000004 */
[C---:B------:R-:W-:Y:S02]  /*69f0*/  ISETP.GT.AND P3, PT, R6.reuse, 0x1f, PT ;  /* 0x0000001f0600780c */ /* 0x040fe40003f64270 */
[----:B------:R-:W-:Y:S02]  /*6a00*/  ISETP.GT.AND P4, PT, R6, 0x20, PT ;  /* 0x000000200600780c */ /* 0x000fe40003f84270 */
[----:B---3--:R-:W-:Y:S02]  /*6a10*/  PRMT R16, RZ, 0x7610, R16 ;  /* 0x00007610ff107816 */ /* 0x008fe40000000010 */
        /* <DEDUP_REMOVED lines=39> */
[----:B------:R0:W4:Y:S04]  /*6c90*/  @P4 LDG.E.U16 R16, desc[UR8][R2.64] ;  /* 0x0000000802104981 */ /* 0x000128000c1e1500 */
[----:B------:R-:W0:Y:S04]  /*6ca0*/  LDL R2, [R1+0x5b8] ;  /* 0x0005b80001027983 */ /* 0x000e280000100800 */
[----:B------:R-:W0:Y:S01]  /*6cb0*/  LDL R3, [R1+0x5bc] ;  /* 0x0005bc0001037983 */ /* 0x000e220000100800 */
[----:B--2---:R-:W-:Y:S02]  /*6cc0*/  PRMT R4, RZ, 0x7610, R4 ;  /* 0x00007610ff047816 */ /* 0x004fe40000000004 */
[----:B---3--:R-:W-:-:S02]  /*6cd0*/  PRMT R5, RZ, 0x7610, R5 ;  /* 0x00007610ff057816 */ /* 0x008fc40000000005 */
[C---:B------:R-:W-:Y:S02]  /*6ce0*/  ISETP.GT.AND P2, PT, R6.reuse, 0x23, PT ;  /* 0x000000230600780c */ /* 0x040fe40003f44270 */
[----:B------:R-:W-:Y:S02]  /*6cf0*/  PRMT R7, RZ, 0x7610, R7 ;  /* 0x00007610ff077816 */ /* 0x000fe40000000007 */
[C---:B------:R-:W-:Y:S02]  /*6d00*/  ISETP.GT.AND P3, PT, R6.reuse, 0x24, PT ;  /* 0x000000240600780c */ /* 0x040fe40003f64270 */
[----:B------:R-:W-:Y:S02]  /*6d10*/  ISETP.GT.AND P4, PT, R6, 0x25, PT ;  /* 0x000000250600780c */ /* 0x000fe40003f84270 */
[----:B0-----:R-:W-:-:S04]  /*6d20*/  @P1 LOP3.LUT R3, R3, R2, RZ, 0x3c, !PT ;  /* 0x0000000203031212 */ /* 0x001fc800078e3cff */
        /* <DEDUP_REMOVED lines=45> */
[C---:B------:R-:W-:Y:S02]  /*7000*/  ISETP.GT.AND P3, PT, R6.reuse, 0x29, PT ;  /* 0x000000290600780c */ /* 0x040fe40003f64270 */
[----:B--2---:R-:W-:Y:S02]  /*7010*/  PRMT R7, RZ, 0x7610, R7 ;  /* 0x00007610ff077816 */ /* 0x004fe40000000007 */
[----:B------:R-:W-:Y:S02]  /*7020*/  ISETP.GT.AND P4, PT, R6, 0x2a, PT ;  /* 0x0000002a0600780c */ /* 0x000fe40003f84270 */
[----:B----4-:R-:W-:Y:S02]  /*7030*/  PRMT R5, RZ, 0x7610, R5 ;  /* 0x00007610ff057816 */ /* 0x010fe40000000005 */
        /* <DEDUP_REMOVED lines=578> */
[----:B------:R-:W-:-:S02]  /*9460*/  PRMT R0, RZ, 0x7610, R0 ;  /* 0x00007610ff007816 */ /* 0x000fc40000000000 */
[C---:B------:R-:W-:Y:S02]  /*9470*/  ISETP.GT.AND P2, PT, R6.reuse, 0x64, PT ;  /* 0x000000640600780c */ /* 0x040fe40003f44270 */
[----:B------:R-:W-:Y:S02]  /*9480*/  PRMT R9, RZ, 0x7610, R9 ;  /* 0x00007610ff097816 */ /* 0x000fe40000000009 */
[C---:B------:R-:W-:Y:S02]  /*9490*/  ISETP.GT.AND P3, PT, R6.reuse, 0x65, PT ;  /* 0x000000650600780c */ /* 0x040fe40003f64270 */
[----:B--2---:R-:W-:Y:S02]  /*94a0*/  PRMT R8, RZ, 0x7610, R8 ;  /* 0x00007610ff087816 */ /* 0x004fe40000000008 */
[----:B------:R-:W-:Y:S02]  /*94b0*/  ISETP.GT.AND P4, PT, R6, 0x66, PT ;  /* 0x000000660600780c */ /* 0x000fe40003f84270 */
[----:B----4-:R-:W-:-:S02]  /*94c0*/  PRMT R10, RZ, 0x7610, R10 ;  /* 0x00007610ff0a7816 */ /* 0x010fc4000000000a */
        /* <DEDUP_REMOVED lines=12> */
[----:B------:R-:W4:Y:S04]  /*9590*/  LDL R2, [R1+0x3a0] ;  /* 0x0003a00001027983 */ /* 0x000f280000100800 */
[----:B------:R-:W4:Y:S01]  /*95a0*/  LDL R3, [R1+0x3a4] ;  /* 0x0003a40001037983 */ /* 0x000f220000100800 */
[----:B--2---:R-:W-:Y:S02]  /*95b0*/  PRMT R10, RZ, 0x7610, R10 ;  /* 0x00007610ff0a7816 */ /* 0x004fe4000000000a */
[----:B------:R-:W-:-:S02]  /*95c0*/  ISETP.GT.AND P0, PT, R6, 0x67, PT ;  /* 0x000000670600780c */ /* 0x000fc40003f04270 */
[----:B------:R-:W-:Y:S01]  /*95d0*/  ISETP.GT.AND P1, PT, R6, 0x68, PT ;  /* 0x000000680600780c */ /* 0x000fe20003f24270 */
[----:B---3--:R-:W-:Y:S01]  /*95e0*/  STL [R1+0x9f0], R0 ;  /* 0x0009f00001007387 */ /* 0x008fe20000100800 */
        /* <DEDUP_REMOVED lines=41> */
[----:B------:R-:W-:Y:S02]  /*9880*/  PRMT R9, RZ, 0x7610, R9 ;  /* 0x00007610ff097816 */ /* 0x000fe40000000009 */
[----:B------:R-:W-:-:S02]  /*9890*/  ISETP.GT.AND P0, PT, R6, 0x70, PT ;  /* 0x000000700600780c */ /* 0x000fc40003f04270 */
        /* <DEDUP_REMOVED lines=9> */
[----:B------:R-:W-:Y:S02]  /*9930*/  ISETP.GT.AND P1, PT, R6, 0x78, PT ;  /* 0x000000780600780c */ /* 0x000fe40003f24270 */
[----:B---3--:R-:W-:-:S04]  /*9940*/  @P0 LOP3.LUT R3, R3, R2, RZ, 0x3c, !PT ;  /* 0x0000000203030212 */ /* 0x008fc800078e3cff */
[----:B------:R-:W-:-:S04]  /*9950*/  @P0 LOP3.LUT R2, R3, R2, RZ, 0x3c, !PT ;  /* 0x0000000203020212 */ /* 0x000fc800078e3cff */
[----:B------:R-:W-:-:S05]  /*9960*/  @P0 LOP3.LUT R3, R3, R2, RZ, 0x3c, !PT ;  /* 0x0000000203030212 */ /* 0x000fca00078e3cff */
[----:B------:R0:W2:Y:S04]  /*9970*/  @P0 LDG.E.U16 R8, desc[UR8][R2.64] ;  /* 0x0000000802080981 */ /* 0x0000a8000c1e1500 */
[----:B------:R-:W0:Y:S04]  /*9980*/  LDL R2, [R1+0x300] ;  /* 0x0003000001027983 */ /* 0x000e280000100800 */
[----:B------:R-:W0:Y:S01]  /*9990*/  LDL R3, [R1+0x304] ;  /* 0x0003040001037983 */ /* 0x000e220000100800 */
[----:B----4-:R-:W-:Y:S02]  /*99a0*/  PRMT R9, RZ, 0x7610, R9 ;  /* 0x00007610ff097816 */ /* 0x010fe40000000009 */
[----:B------:R-:W-:-:S02]  /*99b0*/  ISETP.GT.AND P0, PT, R6, 0x6a, PT ;  /* 0x0000006a0600780c */ /* 0x000fc40003f04270 */
[----:B0-----:R-:W-:-:S04]  /*99c0*/  @P1 LOP3.LUT R3, R3, R2, RZ, 0x3c, !PT ;  /* 0x0000000203031212 */ /* 0x001fc800078e3cff */
        /* <DEDUP_REMOVED lines=13> */
[----:B------:R-:W2:Y:S04]  /*9aa0*/  LDL R2, [R1+0x368] ;  /* 0x0003680001027983 */ /* 0x000ea80000100800 */
[----:B------:R-:W2:Y:S01]  /*9ab0*/  LDL R3, [R1+0x36c] ;  /* 0x00036c0001037983 */ /* 0x000ea20000100800 */
[----:B------:R-:W-:-:S02]  /*9ac0*/  ISETP.GT.AND P0, PT, R6, 0x6c, PT ;  /* 0x0000006c0600780c */ /* 0x000fc40003f04270 */
[----:B----4-:R-:W-:Y:S02]  /*9ad0*/  PRMT R28, RZ, 0x7610, R28 ;  /* 0x00007610ff1c7816 */ /* 0x010fe4000000001c */
[----:B--2---:R-:W-:-:S04]  /*9ae0*/  @P1 LOP3.LUT R3, R3, R2, RZ, 0x3c, !PT ;  /* 0x0000000203031212 */ /* 0x004fc800078e3cff */
[----:B------:R-:W-:-:S04]  /*9af0*/  @P1 LOP3.LUT R2, R3, R2, RZ, 0x3c, !PT ;  /* 0x0000000203021212 */ /* 0x000fc800078e3cff */
[----:B------:R-:W-:-:S05]  /*9b00*/  @P1 LOP3.LUT R3, R3, R2, RZ, 0x3c, !PT ;  /* 0x0000000203031212 */ /* 0x000fca00078e3cff */
[----:B------:R-:W2:Y:S04]  /*9b10*/  @P1 LDG.E.U16 R28, desc[UR8][R2.64] ;  /* 0x00000008021c1981 */ /* 0x000ea8000c1e1500 */
[----:B--2---:R0:W-:Y:S04]  /*9b20*/  STL [R1+0xb4], R28 ;  /* 0x0000b41c01007387 */ /* 0x0041e80000100800 */
[----:B0-----:R-:W2:Y:S04]  /*9b30*/  LDL.LU R28, [R1+0xa48] ;  /* 0x000a4800011c7983 */ /* 0x001ea80000300800 */
[----:B------:R-:W4:Y:S04]  /*9b40*/  LDL R2, [R1+0x360] ;  /* 0x0003600001027983 */ /* 0x000f280000100800 */
[----:B------:R-:W4:Y:S01]  /*9b50*/  LDL R3, [R1+0x364] ;  /* 0x0003640001037983 */ /* 0x000f220000100800 */
[----:B------:R-:W-:-:S02]  /*9b60*/  ISETP.GT.AND P1, PT, R6, 0x6d, PT ;  /* 0x0000006d0600780c */ /* 0x000fc40003f24270 */
[----:B--2---:R-:W-:Y:S02]  /*9b70*/  PRMT R28, RZ, 0x7610, R28 ;  /* 0x00007610ff1c7816 */ /* 0x004fe4000000001c */
[----:B----4-:R-:W-:-:S04]  /*9b80*/  @P0 LOP3.LUT R3, R3, R2, RZ, 0x3c, !PT ;  /* 0x0000000203030212 */ /* 0x010fc800078e3cff */
        /* <DEDUP_REMOVED lines=97> */
[----:B------:R-:W-:-:S02]  /*a1a0*/  PRMT R26, RZ, 0x7610, R26 ;  /* 0x00007610ff1a7816 */ /* 0x000fc4000000001a */
[----:B------:R-:W-:Y:S02]  /*a1b0*/  ISETP.GT.AND P1, PT, R6, 0x79, PT ;  /* 0x000000790600780c */ /* 0x000fe40003f24270 */
[----:B----4-:R-:W-:-:S04]  /*a1c0*/  @P0 LOP3.LUT R3, R3, R2, RZ, 0x3c, !PT ;  /* 0x0000000203030212 */ /* 0x010fc800078e3cff */
[----:B------:R-:W-:-:S04]  /*a1d0*/  @P0 LOP3.LUT R2, R3, R2, RZ, 0x3c, !PT ;  /* 0x0000000203020212 */ /* 0x000fc800078e3cff */
[----:B------:R-:W-:-:S05]  /*a1e0*/  @P0 LOP3.LUT R3, R3, R2, RZ, 0x3c, !PT ;  /* 0x0000000203030212 */ /* 0x000fca00078e3cff */
[----:B------:R-:W4:Y:S04]  /*a1f0*/  @P0 LDG.E.U16 R26, desc[UR8][R2.64] ;  /* 0x00000008021a0981 */ /* 0x000f28000c1e1500 */
[----:B------:R-:W3:Y:S04]  /*a200*/  LDL R2, [R1+0x2f8] ;  /* 0x0002f80001027983 */ /* 0x000ee80000100800 */
[----:B------:R-:W3:Y:S01]  /*a210*/  LDL R3, [R1+0x2fc] ;  /* 0x0002fc0001037983 */ /* 0x000ee20000100800 */
[----:B--2---:R-:W-:-:S03]  /*a220*/  PRMT R28, RZ, 0x7610, R28 ;  /* 0x00007610ff1c7816 */ /* 0x004fc6000000001c */
[----:B----4-:R0:W-:Y:S04]  /*a230*/  STL [R1+0x6c], R26 ;  /* 0x00006c1a01007387 */ /* 0x0101e80000100800 */
[----:B0-----:R-:W2:Y:S01]  /*a240*/  LDL R26, [R1+0x2dc] ;  /* 0x0002dc00011a7983 */ /* 0x001ea20000100800 */
[----:B------:R-:W-:Y:S02]  /*a250*/  ISETP.GT.AND P0, PT, R6, 0x7a, PT ;  /* 0x0000007a0600780c */ /* 0x000fe40003f04270 */
        /* <DEDUP_REMOVED lines=8> */
[----:B------:R-:W-:-:S02]  /*a2e0*/  PRMT R0, RZ, 0x7610, R0 ;  /* 0x00007610ff007816 */ /* 0x000fc40000000000 */
[----:B------:R-:W-:Y:S02]  /*a2f0*/  ISETP.GT.AND P1, PT, R6, 0x7b, PT ;  /* 0x0000007b0600780c */ /* 0x000fe40003f24270 */
[----:B----4-:R-:W-:-:S04]  /*a300*/  @P0 LOP3.LUT R3, R3, R2, RZ, 0x3c, !PT ;  /* 0x0000000203030212 */ /* 0x010fc800078e3cff */
[----:B------:R-:W-:-:S04]  /*a310*/  @P0 LOP3.LUT R2, R3, R2, RZ, 0x3c, !PT ;  /* 0x0000000203020212 */ /* 0x000fc800078e3cff */
[----:B------:R-:W-:-:S05]  /*a320*/  @P0 LOP3.LUT R3, R3, R2, RZ, 0x3c, !PT ;  /* 0x0000000203030212 */ /* 0x000fca00078e3cff */
[----:B------:R0:W4:Y:S04]  /*a330*/  @P0 LDG.E.U16 R0, desc[UR8][R2.64] ;  /* 0x0000000802000981 */ /* 0x000128000c1e1500 */
[----:B------:R-:W0:Y:S04]  /*a340*/  LDL R2, [R1+0x2e8] ;  /* 0x0002e80001027983 */ /* 0x000e280000100800 */
[----:B------:R-:W0:Y:S01]  /*a350*/  LDL R3, [R1+0x2ec] ;  /* 0x0002ec0001037983 */ /* 0x000e220000100800 */
[----:B---3--:R-:W-:Y:S02]  /*a360*/  PRMT R28, RZ, 0x7610, R28 ;  /* 0x00007610ff1c7816 */ /* 0x008fe4000000001c */
[----:B------:R-:W-:-:S02]  /*a370*/  ISETP.GT.AND P0, PT, R6, 0x7c, PT ;  /* 0x0000007c0600780c */ /* 0x000fc40003f04270 */
[----:B0-----:R-:W-:-:S04]  /*a380*/  @P1 LOP3.LUT R3, R3, R2, RZ, 0x3c, !PT ;  /* 0x0000000203031212 */ /* 0x001fc800078e3cff */
[----:B------:R-:W-:-:S04]  /*a390*/  @P1 LOP3.LUT R2, R3, R2, RZ, 0x3c, !PT ;  /* 0x0000000203021212 */ /* 0x000fc800078e3cff */
[----:B------:R-:W-:-:S05]  /*a3a0*/  @P1 LOP3.LUT R3, R3, R2, RZ, 0x3c, !PT ;  /* 0x0000000203031212 */ /* 0x000fca00078e3cff */
[----:B------:R-:W3:Y:S04]  /*a3b0*/  @P1 LDG.E.U16 R28, desc[UR8][R2.64] ;  /* 0x00000008021c1981 */ /* 0x000ee8000c1e1500 */
[----:B---3--:R0:W-:Y:S04]  /*a3c0*/  STL [R1+0x60], R28 ;  /* 0x0000601c01007387 */ /* 0x0081e80000100800 */
[----:B0-----:R-:W3:Y:S04]  /*a3d0*/  LDL.LU R28, [R1+0xa18] ;  /* 0x000a1800011c7983 */ /* 0x001ee80000300800 */
[----:B------:R-:W2:Y:S04]  /*a3e0*/  LDL R2, [R1+0x2e0] ;  /* 0x0002e00001027983 */ /* 0x000ea80000100800 */
[----:B------:R-:W2:Y:S01]  /*a3f0*/  LDL R3, [R1+0x2e4] ;  /* 0x0002e40001037983 */ /* 0x000ea20000100800 */
[----:B------:R-:W-:-:S02]  /*a400*/  ISETP.GT.AND P1, PT, R6, 0x7d, PT ;  /* 0x0000007d0600780c */ /* 0x000fc40003f24270 */
[----:B---3--:R-:W-:Y:S02]  /*a410*/  PRMT R28, RZ, 0x7610, R28 ;  /* 0x00007610ff1c7816 */ /* 0x008fe4000000001c */
[----:B--2---:R-:W-:-:S04]  /*a420*/  @P0 LOP3.LUT R3, R3, R2, RZ, 0x3c, !PT ;  /* 0x0000000203030212 */ /* 0x004fc800078e3cff */
[----:B------:R-:W-:-:S04]  /*a430*/  @P0 LOP3.LUT R2, R3, R2, RZ, 0x3c, !PT ;  /* 0x0000000203020212 */ /* 0x000fc800078e3cff */
[----:B------:R-:W-:-:S05]  /*a440*/  @P0 LOP3.LUT R3, R3, R2, RZ, 0x3c, !PT ;  /* 0x0000000203030212 */ /* 0x000fca00078e3cff */
[----:B------:R-:W2:Y:S04]  /*a450*/  @P0 LDG.E.U16 R28, desc[UR8][R2.64] ;  /* 0x00000008021c0981 */ /* 0x000ea8000c1e1500 */
[----:B--2---:R0:W-:Y:S04]  /*a460*/  STL [R1+0x5c], R28 ;  /* 0x00005c1c01007387 */ /* 0x0041e80000100800 */
[----:B0-----:R-:W2:Y:S04]  /*a470*/  LDL.LU R28, [R1+0xa14] ;  /* 0x000a1400011c7983 */ /* 0x001ea80000300800 */
[----:B------:R-:W3:Y:S01]  /*a480*/  LDL R3, [R1+0x2d8] ;  /* 0x0002d80001037983 */ /* 0x000ee20000100800 */
[----:B------:R-:W-:Y:S01]  /*a490*/  @P1 IMAD.MOV.U32 R2, RZ, RZ, R26 ;  /* 0x000000ffff021224 */ /* 0x000fe200078e001a */
[----:B------:R-:W-:-:S02]  /*a4a0*/  ISETP.GT.AND P0, PT, R6, 0x7e, PT ;  /* 0x0000007e0600780c */ /* 0x000fc40003f04270 */
[----:B------:R-:W-:Y:S01]  /*a4b0*/  PRMT R27, RZ, 0x7610, R27 ;  /* 0x00007610ff1b7816 */ /* 0x000fe2000000001b */
[----:B------:R-:W0:Y:S01]  /*a4c0*/  S2R R26, SR_TID.X ;  /* 0x00000000001a7919 */ /* 0x000e220000002100 */
[----:B--2---:R-:W-:-:S06]  /*a4d0*/  PRMT R28, RZ, 0x7610, R28 ;  /* 0x00007610ff1c7816 */ /* 0x004fcc000000001c */
[----:B---3--:R-:W2:Y:S04]  /*a4e0*/  @P1 LDG.E.U16 R28, desc[UR8][R2.64] ;  /* 0x00000008021c1981 */ /* 0x008ea8000c1e1500 */
[----:B--2---:R1:W-:Y:S04]  /*a4f0*/  STL [R1+0x58], R28 ;  /* 0x0000581c01007387 */ /* 0x0043e80000100800 */
[----:B-1----:R-:W2:Y:S04]  /*a500*/  LDL.LU R28, [R1+0xa10] ;  /* 0x000a1000011c7983 */ /* 0x002ea80000300800 */
[----:B------:R-:W3:Y:S04]  /*a510*/  LDL R2, [R1+0x2d0] ;  /* 0x0002d00001027983 */ /* 0x000ee80000100800 */
[----:B------:R-:W3:Y:S01]  /*a520*/  LDL R3, [R1+0x2d4] ;  /* 0x0002d40001037983 */ /* 0x000ee20000100800 */
[----:B------:R-:W-:-:S02]  /*a530*/  ISETP.GT.AND P2, PT, R6, 0x7f, PT ;  /* 0x0000007f0600780c */ /* 0x000fc40003f44270 */
[----:B------:R-:W-:Y:S02]  /*a540*/  PRMT R25, RZ, 0x7610, R25 ;  /* 0x00007610ff197816 */ /* 0x000fe40000000019 */
[----:B0-----:R-:W-:-:S04]  /*a550*/  LOP3.LUT R26, R26, 0x3f, RZ, 0xc0, !PT ;  /* 0x0000003f1a1a7812 */ /* 0x001fc800078ec0ff */
[----:B------:R-:W-:Y:S02]  /*a560*/  LOP3.LUT R26, R26, 0x40, RZ, 0xfc, !PT ;  /* 0x000000401a1a7812 */ /* 0x000fe400078efcff */
        /* <DEDUP_REMOVED lines=8> */
[----:B------:R-:W-:-:S03]  /*a5f0*/  ISETP.GE.AND P1, PT, R26, R6, PT ;  /* 0x000000061a00720c */ /* 0x000fc60003f26270 */
[----:B------:R-:W3:Y:S01]  /*a600*/  LDL.LU R26, [R1+0xa08] ;  /* 0x000a0800011a7983 */ /* 0x000ee20000300800 */
[----:B----4-:R-:W-:-:S04]  /*a610*/  @P2 LOP3.LUT R3, R3, R2, RZ, 0x3c, !PT ;  /* 0x0000000203032212 */ /* 0x010fc800078e3cff */
[----:B------:R-:W-:-:S04]  /*a620*/  @P2 LOP3.LUT R2, R3, R2, RZ, 0x3c, !PT ;  /* 0x0000000203022212 */ /* 0x000fc800078e3cff */
[----:B------:R-:W-:-:S05]  /*a630*/  @P2 LOP3.LUT R3, R3, R2, RZ, 0x3c, !PT ;  /* 0x0000000203032212 */ /* 0x000fca00078e3cff */
[----:B------:R-:W4:Y:S01]  /*a640*/  @P2 LDG.E.U16 R25, desc[UR8][R2.64] ;  /* 0x0000000802192981 */ /* 0x000f22000c1e1500 */
[----:B------:R-:W-:Y:S01]  /*a650*/  PRMT R24, RZ, 0x7610, R24 ;  /* 0x00007610ff187816 */ /* 0x000fe20000000018 */
[----:B------:R-:W-:Y:S06]  /*a660*/  BAR.SYNC.DEFER_BLOCKING 0x0 ;  /* 0x0000000000007b1d */ /* 0x000fec0000010000 */
[----:B----4-:R0:W-:Y:S04]  /*a670*/  STL [R1+0x50], R25 ;  /* 0x0000501901007387 */ /* 0x0101e80000100800 */
[----:B0-----:R-:W4:Y:S04]  /*a680*/  LDL.LU R25, [R1+0xa04] ;  /* 0x000a040001197983 */ /* 0x001f280000300800 */
[----:B------:R-:W2:Y:S04]  /*a690*/  LDL R2, [R1+0x2b8] ;  /* 0x0002b80001027983 */ /* 0x000ea80000100800 */
[----:B------:R-:W2:Y:S02]  /*a6a0*/  LDL R3, [R1+0x2bc] ;  /* 0x0002bc0001037983 */ /* 0x000ea40000100800 */
[----:B--2---:R-:W-:-:S04]  /*a6b0*/  @!P1 LOP3.LUT R3, R3, R2, RZ, 0x3c, !PT ;  /* 0x0000000203039212 */ /* 0x004fc800078e3cff */
[----:B------:R-:W-:-:S04]  /*a6c0*/  @!P1 LOP3.LUT R2, R3, R2, RZ, 0x3c, !PT ;  /* 0x0000000203029212 */ /* 0x000fc800078e3cff */
[----:B------:R-:W-:-:S05]  /*a6d0*/  @!P1 LOP3.LUT R3, R3, R2, RZ, 0x3c, !PT ;  /* 0x0000000203039212 */ /* 0x000fca00078e3cff */
[----:B------:R-:W2:Y:S04]  /*a6e0*/  @!P1 LDG.E.U16 R24, desc[UR8][R2.64] ;  /* 0x0000000802189981 */ /* 0x000ea8000c1e1500 */
[----:B--2---:R0:W-:Y:S04]  /*a6f0*/  STL [R1+0x4c], R24 ;  /* 0x00004c1801007387 */ /* 0x0041e80000100800 */
[----:B0-----:R-:W2:Y:S04]  /*a700*/  LDL.LU R24, [R1+0xa00] ;  /* 0x000a000001187983 */ /* 0x001ea80000300800 */
[----:B------:R-:W3:Y:S04]  /*a710*/  LDL R2, [R1+0x2a8] ;  /* 0x0002a80001027983 */ /* 0x000ee80000100800 */
[----:B------:R-:W3:Y:S01]  /*a720*/  LDL R3, [R1+0x2ac] ;  /* 0x0002ac0001037983 */ /* 0x000ee20000100800 */
[----:B------:R-:W-:-:S02]  /*a730*/  PRMT R23, RZ, 0x7610, R23 ;  /* 0x00007610ff177816 */ /* 0x000fc40000000017 */
[----:B---3--:R-:W-:-:S04]  /*a740*/  @!P1 LOP3.LUT R3, R3, R2, RZ, 0x3c, !PT ;  /* 0x0000000203039212 */ /* 0x008fc800078e3cff */
[----:B------:R-:W-:-:S04]  /*a750*/  @!P1 LOP3.LUT R2, R3, R2, RZ, 0x3c, !PT ;  /* 0x0000000203029212 */ /* 0x000fc800078e3cff */
[----:B------:R-:W-:-:S05]  /*a760*/  @!P1 LOP3.LUT R3, R3, R2, RZ, 0x3c, !PT ;  /* 0x0000000203039212 */ /* 0x000fca00078e3cff */
[----:B------:R-:W3:Y:S04]  /*a770*/  @!P1 LDG.E.U16 R23, desc[UR8][R2.64] ;  /* 0x0000000802179981 */ /* 0x000ee8000c1e1500 */
[----:B---3--:R0:W-:Y:S04]  /*a780*/  STL [R1+0x48], R23 ;  /* 0x0000481701007387 */ /* 0x0081e80000100800 */
[----:B0-----:R-:W3:Y:S04]  /*a790*/  LDL.LU R23, [R1+0x9fc] ;  /* 0x0009fc0001177983 */ /* 0x001ee80000300800 */
[----:B------:R-:W4:Y:S04]  /*a7a0*/  LDL R2, [R1+0x298] ;  /* 0x0002980001027983 */ /* 0x000f280000100800 */
[----:B------:R-:W4:Y:S01]  /*a7b0*/  LDL R3, [R1+0x29c] ;  /* 0x00029c0001037983 */ /* 0x000f220000100800 */
[----:B------:R-:W-:-:S02]  /*a7c0*/  PRMT R22, RZ, 0x7610, R22 ;  /* 0x00007610ff167816 */ /* 0x000fc40000000016 */
[----:B----4-:R-:W-:-:S04]  /*a7d0*/  @!P1 LOP3.LUT R3, R3, R2, RZ, 0x3c, !PT ;  /* 0x0000000203039212 */ /* 0x010fc800078e3cff */
[----:B------:R-:W-:-:S04]  /*a7e0*/  @!P1 LOP3.LUT R2, R3, R2, RZ, 0x3c, !PT ;  /* 0x0000000203029212 */ /* 0x000fc800078e3cff */
[----:B------:R-:W-:-:S05]  /*a7f0*/  @!P1 LOP3.LUT R3, R3, R2, RZ, 0x3c, !PT ;  /* 0x0000000203039212 */ /* 0x000fca00078e3cff */
[----:B------:R-:W4:Y:S04]  /*a800*/  @!P1 LDG.E.U16 R22, desc[UR8][R2.64] ;  /* 0x0000000802169981 */ /* 0x000f28000c1e1500 */
[----:B----4-:R0:W-:Y:S04]  /*a810*/  STL [R1+0x44], R22 ;  /* 0x0000441601007387 */ /* 0x0101e80000100800 */
[----:B0-----:R-:W4:Y:S04]  /*a820*/  LDL.LU R22, [R1+0x9f8] ;  /* 0x0009f80001167983 */ /* 0x001f280000300800 */
[----:B------:R-:W2:Y:S04]  /*a830*/  LDL R2, [R1+0x288] ;  /* 0x0002880001027983 */ /* 0x000ea80000100800 */
[----:B------:R-:W2:Y:S01]  /*a840*/  LDL R3, [R1+0x28c] ;  /* 0x00028c0001037983 */ /* 0x000ea20000100800 */
[----:B------:R-:W-:-:S02]  /*a850*/  PRMT R21, RZ, 0x7610, R21 ;  /* 0x00007610ff157816 */ /* 0x000fc40000000015 */
        /* <DEDUP_REMOVED lines=13> */
[----:B------:R-:W4:Y:S04]  /*a930*/  LDL R2, [R1+0x268] ;  /* 0x0002680001027983 */ /* 0x000f280000100800 */
[----:B------:R-:W4:Y:S01]  /*a940*/  LDL R3, [R1+0x26c] ;  /* 0x00026c0001037983 */ /* 0x000f220000100800 */
[----:B------:R-:W-:-:S03]  /*a950*/  PRMT R28, RZ, 0x7610, R28 ;  /* 0x00007610ff1c7816 */ /* 0x000fc6000000001c */
[----:B---3--:R0:W-:Y:S01]  /*a960*/  STL [R1+0x978], R29 ;  /* 0x0009781d01007387 */ /* 0x0081e20000100800 */
[----:B----4-:R-:W-:-:S04]  /*a970*/  @!P1 LOP3.LUT R3, R3, R2, RZ, 0x3c, !PT ;  /* 0x0000000203039212 */ /* 0x010fc800078e3cff */
[----:B------:R-:W-:-:S04]  /*a980*/  @!P1 LOP3.LUT R2, R3, R2, RZ, 0x3c, !PT ;  /* 0x0000000203029212 */ /* 0x000fc800078e3cff */
[----:B------:R-:W-:-:S05]  /*a990*/  @!P1 LOP3.LUT R3, R3, R2, RZ, 0x3c, !PT ;  /* 0x0000000203039212 */ /* 0x000fca00078e3cff */
[----:B------:R-:W3:Y:S04]  /*a9a0*/  @!P1 LDG.E.U16 R28, desc[UR8][R2.64] ;  /* 0x00000008021c9981 */ /* 0x000ee8000c1e1500 */
[----:B---3--:R1:W-:Y:S04]  /*a9b0*/  STL [R1+0x38], R28 ;  /* 0x0000381c01007387 */ /* 0x0083e80000100800 */
[----:B------:R-:W3:Y:S04]  /*a9c0*/  LDL R2, [R1+0x258] ;  /* 0x0002580001027983 */ /* 0x000ee80000100800 */
[----:B------:R-:W3:Y:S01]  /*a9d0*/  LDL R3, [R1+0x25c] ;  /* 0x00025c0001037983 */ /* 0x000ee20000100800 */
[----:B0-----:R-:W-:Y:S01]  /*a9e0*/  PRMT R29, RZ, 0x7610, R29 ;  /* 0x00007610ff1d7816 */ /* 0x001fe2000000001d */
[----:B-1----:R-:W0:Y:S02]  /*a9f0*/  S2R R28, SR_TID.X ;  /* 0x00000000001c7919 */ /* 0x002e240000002100 */
[----:B0-----:R-:W-:-:S05]  /*aa00*/  LOP3.LUT R28, R28, 0x3f, RZ, 0xc0, !PT ;  /* 0x0000003f1c1c7812 */ /* 0x001fca00078ec0ff */
[----:B------:R-:W-:Y:S01]  /*aa10*/  IMAD.SHL.U32 R28, R28, 0x2, RZ ;  /* 0x000000021c1c7824 */ /* 0x000fe200078e00ff */
[----:B---3--:R-:W-:-:S04]  /*aa20*/  @!P1 LOP3.LUT R3, R3, R2, RZ, 0x3c, !PT ;  /* 0x0000000203039212 */ /* 0x008fc800078e3cff */
[----:B------:R-:W-:-:S04]  /*aa30*/  @!P1 LOP3.LUT R2, R3, R2, RZ, 0x3c, !PT ;  /* 0x0000000203029212 */ /* 0x000fc800078e3cff */
[----:B------:R-:W-:-:S05]  /*aa40*/  @!P1 LOP3.LUT R3, R3, R2, RZ, 0x3c, !PT ;  /* 0x0000000203039212 */ /* 0x000fca00078e3cff */
[----:B------:R0:W3:Y:S04]  /*aa50*/  @!P1 LDG.E.U16 R29, desc[UR8][R2.64] ;  /* 0x00000008021d9981 */ /* 0x0000e8000c1e1500 */
[----:B------:R-:W0:Y:S04]  /*aa60*/  LDL R2, [R1+0x248] ;  /* 0x0002480001027983 */ /* 0x000e280000100800 */
[----:B------:R-:W0:Y:S04]  /*aa70*/  LDL R3, [R1+0x24c] ;  /* 0x00024c0001037983 */ /* 0x000e280000100800 */
[----:B------:R1:W-:Y:S02]  /*aa80*/  STS.U16 [R28+UR4], R20 ;  /* 0x000000141c007988 */ /* 0x0003e40008000404 */
[----:B-1----:R-:W-:-:S02]  /*aa90*/  PRMT R28, RZ, 0x7610, R28 ;  /* 0x00007610ff1c7816 */ /* 0x002fc4000000001c */
[----:B0-----:R-:W-:-:S04]  /*aaa0*/  @!P1 LOP3.LUT R3, R3, R2, RZ, 0x3c, !PT ;  /* 0x0000000203039212 */ /* 0x001fc800078e3cff */
[----:B------:R-:W-:-:S04]  /*aab0*/  @!P1 LOP3.LUT R2, R3, R2, RZ, 0x3c, !PT ;  /* 0x0000000203029212 */ /* 0x000fc800078e3cff */
[----:B------:R-:W-:-:S05]  /*aac0*/  @!P1 LOP3.LUT R3, R3, R2, RZ, 0x3c, !PT ;  /* 0x0000000203039212 */ /* 0x000fca00078e3cff */
[----:B------:R-:W4:Y:S04]  /*aad0*/  @!P1 LDG.E.U16 R28, desc[UR8][R2.64] ;  /* 0x00000008021c9981 */ /* 0x000f28000c1e1500 */
[----:B---3--:R0:W-:Y:S04]  /*aae0*/  STL [R1+0x34], R29 ;  /* 0x0000341d01007387 */ /* 0x0081e80000100800 */
[----:B0-----:R-:W3:Y:S04]  /*aaf0*/  LDL R29, [R1+0x6dc] ;  /* 0x0006dc00011d7983 */ /* 0x001ee80000100800 */
[----:B----4-:R-:W-:Y:S04]  /*ab00*/  STL [R1+0x30], R28 ;  /* 0x0000301c01007387 */ /* 0x010fe80000100800 */
[----:B------:R-:W4:Y:S04]  /*ab10*/  LDL R2, [R1+0x238] ;  /* 0x0002380001027983 */ /* 0x000f280000100800 */
[----:B------:R-:W4:Y:S01]  /*ab20*/  LDL R3, [R1+0x23c] ;  /* 0x00023c0001037983 */ /* 0x000f220000100800 */
[----:B------:R-:W-:-:S02]  /*ab30*/  PRMT R27, RZ, 0x7610, R27 ;  /* 0x00007610ff1b7816 */ /* 0x000fc4000000001b */
[----:B----4-:R-:W-:-:S04]  /*ab40*/  @!P1 LOP3.LUT R3, R3, R2, RZ, 0x3c, !PT ;  /* 0x0000000203039212 */ /* 0x010fc800078e3cff */
[----:B------:R-:W-:-:S04]  /*ab50*/  @!P1 LOP3.LUT R2, R3, R2, RZ, 0x3c, !PT ;  /* 0x0000000203029212 */ /* 0x000fc800078e3cff */
[----:B------:R-:W-:-:S05]  /*ab60*/  @!P1 LOP3.LUT R3, R3, R2, RZ, 0x3c, !PT ;  /* 0x0000000203039212 */ /* 0x000fca00078e3cff */
[----:B------:R-:W4:Y:S04]  /*ab70*/  @!P1 LDG.E.U16 R27, desc[UR8][R2.64] ;  /* 0x00000008021b9981 */ /* 0x000f28000c1e1500 */
[----:B------:R-:W2:Y:S04]  /*ab80*/  LDL R2, [R1+0x6c4] ;  /* 0x0006c40001027983 */ /* 0x000ea80000100800 */
[----:B------:R-:W2:Y:S04]  /*ab90*/  LDL R3, [R1+0x6c8] ;  /* 0x0006c80001037983 */ /* 0x000ea80000100800 */
[----:B----4-:R0:W-:Y:S04]  /*aba0*/  STL [R1+0x980], R27 ;  /* 0x0009801b01007387 */ /* 0x0101e80000100800 */
[----:B0-----:R-:W4:Y:S01]  /*abb0*/  LDL R27, [R1+0x6d0] ;  /* 0x0006d000011b7983 */ /* 0x001f220000100800 */
[----:B--2---:R-:W-:-:S04]  /*abc0*/  @!P1 LOP3.LUT R3, R3, R2, RZ, 0x3c, !PT ;  /* 0x0000000203039212 */ /* 0x004fc800078e3cff */
[C---:B------:R-:W-:Y:S02]  /*abd0*/  @!P1 LOP3.LUT R2, R3.reuse, R2, RZ, 0x3c, !PT ;  /* 0x0000000203029212 */ /* 0x040fe400078e3cff */
[----:B------:R-:W-:Y:S02]  /*abe0*/  PRMT R26, RZ, 0x7610, R26 ;  /* 0x00007610ff1a7816 */ /* 0x000fe4000000001a */
[----:B------:R-:W-:-:S05]  /*abf0*/  @!P1 LOP3.LUT R3, R3, R2, RZ, 0x3c, !PT ;  /* 0x0000000203039212 */ /* 0x000fca00078e3cff */
[----:B------:R3:W2:Y:S01]  /*ac00*/  @!P1 LDG.E.U16 R26, desc[UR8][R2.64] ;  /* 0x00000008021a9981 */ /* 0x0006a2000c1e1500 */
[----:B------:R-:W-:Y:S01]  /*ac10*/  PRMT R25, RZ, 0x7610, R25 ;  /* 0x00007610ff197816 */ /* 0x000fe20000000019 */
[----:B---3--:R-:W-:Y:S02]  /*ac20*/  @!P1 IMAD.MOV.U32 R2, RZ, RZ, R29 ;  /* 0x000000ffff029224 */ /* 0x008fe400078e001d */
[----:B----4-:R-:W-:-:S05]  /*ac30*/  @!P1 IMAD.MOV.U32 R3, RZ, RZ, R27 ;  /* 0x000000ffff039224 */ /* 0x010fca00078e001b */
[----:B------:R-:W3:Y:S04]  /*ac40*/  @!P1 LDG.E.U16 R25, desc[UR8][R2.64] ;  /* 0x0000000802199981 */ /* 0x000ee8000c1e1500 */
[----:B--2---:R0:W-:Y:S04]  /*ac50*/  STL [R1+0x97c], R26 ;  /* 0x00097c1a01007387 */ /* 0x0041e80000100800 */
[----:B------:R-:W2:Y:S04]  /*ac60*/  LDL R2, [R1+0x6e0] ;  /* 0x0006e00001027983 */ /* 0x000ea80000100800 */
[----:B------:R-:W2:Y:S04]  /*ac70*/  LDL R3, [R1+0x6ec] ;  /* 0x0006ec0001037983 */ /* 0x000ea80000100800 */
[----:B0-----:R-:W4:Y:S04]  /*ac80*/  LDL R26, [R1+0x6fc] ;  /* 0x0006fc00011a7983 */ /* 0x001f280000100800 */
[----:B------:R-:W4:Y:S04]  /*ac90*/  LDL R29, [R1+0x700] ;  /* 0x00070000011d7983 */ /* 0x000f280000100800 */
[----:B------:R-:W4:Y:S01]  /*aca0*/  LDL R27, [R1+0x70c] ;  /* 0x00070c00011b7983 */ /* 0x000f220000100800 */
[----:B------:R-:W0:Y:S03]  /*acb0*/  S2R R28, SR_TID.X ;  /* 0x00000000001c7919 */ /* 0x000e260000002100 */
[----:B---3--:R1:W-:Y:S04]  /*acc0*/  STL [R1+0x984], R25 ;  /* 0x0009841901007387 */ /* 0x0083e80000100800 */
[----:B-1----:R-:W3:Y:S01]  /*acd0*/  LDL R25, [R1+0x6f0] ;  /* 0x0006f00001197983 */ /* 0x002ee20000100800 */
[----:B0-----:R-:W-:-:S02]  /*ace0*/  LOP3.LUT R28, R28, 0x3f, RZ, 0xc0, !PT ;  /* 0x0000003f1c1c7812 */ /* 0x001fc400078ec0ff */
[----:B------:R-:W-:Y:S02]  /*acf0*/  PRMT R24, RZ, 0x7610, R24 ;  /* 0x00007610ff187816 */ /* 0x000fe40000000018 */
[----:B--2---:R-:W-:Y:S01]  /*ad00*/  @!P1 LOP3.LUT R3, R3, R2, RZ, 0x3c, !PT ;  /* 0x0000000203039212 */ /* 0x004fe200078e3cff */
[----:B------:R-:W-:-:S03]  /*ad10*/  IMAD.SHL.U32 R28, R28, 0x2, RZ ;  /* 0x000000021c1c7824 */ /* 0x000fc600078e00ff */
[----:B------:R-:W-:-:S04]  /*ad20*/  @!P1 LOP3.LUT R2, R3, R2, RZ, 0x3c, !PT ;  /* 0x0000000203029212 */ /* 0x000fc800078e3cff */
[----:B------:R-:W-:Y:S01]  /*ad30*/  @!P1 LOP3.LUT R3, R3, R2, RZ, 0x3c, !PT ;  /* 0x0000000203039212 */ /* 0x000fe200078e3cff */
[----:B------:R0:W-:Y:S04]  /*ad40*/  STS.U16 [R28+UR4+0x1400], R5 ;  /* 0x001400051c007988 */ /* 0x0001e80008000404 */
[----:B------:R4:W2:Y:S01]  /*ad50*/  @!P1 LDG.E.U16 R24, desc[UR8][R2.64] ;  /* 0x0000000802189981 */ /* 0x0008a2000c1e1500 */
[----:B0-----:R-:W-:Y:S01]  /*ad60*/  PRMT R5, RZ, 0x7610, R5 ;  /* 0x00007610ff057816 */ /* 0x001fe20000000005 */
[----:B----4-:R-:W-:Y:S02]  /*ad70*/  @!P1 IMAD.MOV.U32 R2, RZ, RZ, R26 ;  /* 0x000000ffff029224 */ /* 0x010fe400078e001a */
[----:B------:R0:W-:Y:S02]  /*ad80*/  STS.U16 [R28+UR4+0x1800], R4 ;  /* 0x001800041c007988 */ /* 0x0001e40008000404 */
[----:B0-----:R-:W-:Y:S01]  /*ad90*/  PRMT R4, RZ, 0x7610, R4 ;  /* 0x00007610ff047816 */ /* 0x001fe20000000004 */
[----:B---3--:R-:W-:-:S05]  /*ada0*/  @!P1 IMAD.MOV.U32 R3, RZ, RZ, R25 ;  /* 0x000000ffff039224 */ /* 0x008fca00078e0019 */
[----:B------:R0:W3:Y:S02]  /*adb0*/  @!P1 LDG.E.U16 R5, desc[UR8][R2.64] ;  /* 0x0000000802059981 */ /* 0x0000e4000c1e1500 */
[----:B0-----:R-:W-:Y:S02]  /*adc0*/  @!P1 IMAD.MOV.U32 R2, RZ, RZ, R27 ;  /* 0x000000ffff029224 */ /* 0x001fe400078e001b */
[----:B------:R-:W-:-:S05]  /*add0*/  @!P1 IMAD.MOV.U32 R3, RZ, RZ, R29 ;  /* 0x000000ffff039224 */ /* 0x000fca00078e001d */
[----:B------:R-:W4:Y:S04]  /*ade0*/  @!P1 LDG.E.U16 R4, desc[UR8][R2.64] ;  /* 0x0000000802049981 */ /* 0x000f28000c1e1500 */
[----:B--2---:R0:W-:Y:S04]  /*adf0*/  STL [R1+0x988], R24 ;  /* 0x0009881801007387 */ /* 0x0041e80000100800 */
[----:B------:R-:W2:Y:S04]  /*ae00*/  LDL R25, [R1+0x710] ;  /* 0x0007100001197983 */ /* 0x000ea80000100800 */
[----:B0-----:R-:W2:Y:S01]  /*ae10*/  LDL R24, [R1+0x71c] ;  /* 0x00071c0001187983 */ /* 0x001ea20000100800 */
[----:B------:R-:W0:Y:S03]  /*ae20*/  S2R R26, SR_TID.X ;  /* 0x00000000001a7919 */ /* 0x000e260000002100 */
[----:B---3--:R1:W-:Y:S04]  /*ae30*/  STL [R1+0x98c], R5 ;  /* 0x00098c0501007387 */ /* 0x0083e80000100800 */
[----:B------:R-:W3:Y:S04]  /*ae40*/  LDL R29, [R1+0x2c0] ;  /* 0x0002c000011d7983 */ /* 0x000ee80000100800 */
[----:B------:R-:W3:Y:S04]  /*ae50*/  LDL R27, [R1+0x2c4] ;  /* 0x0002c400011b7983 */ /* 0x000ee80000100800 */
[----:B-1----:R-:W3:Y:S04]  /*ae60*/  LDL R5, [R1+0x728] ;  /* 0x0007280001057983 */ /* 0x002ee80000100800 */
[----:B----4-:R1:W-:Y:S04]  /*ae70*/  STL [R1+0x990], R4 ;  /* 0x0009900401007387 */ /* 0x0103e80000100800 */
[----:B-1----:R-:W4:Y:S01]  /*ae80*/  LDL R4, [R1+0x720] ;  /* 0x0007200001047983 */ /* 0x002f220000100800 */
[----:B0-----:R-:W-:-:S02]  /*ae90*/  LOP3.LUT R26, R26, 0x3f, RZ, 0xc0, !PT ;  /* 0x0000003f1a1a7812 */ /* 0x001fc400078ec0ff */
[----:B------:R-:W-:Y:S01]  /*aea0*/  PRMT R3, RZ, 0x7610, R3 ;  /* 0x00007610ff037816 */ /* 0x000fe20000000003 */
[----:B------:R0:W-:Y:S01]  /*aeb0*/  STS.U16 [R28+UR4+0x1c00], R7 ;  /* 0x001c00071c007988 */ /* 0x0001e20008000404 */
[----:B------:R-:W-:Y:S01]  /*aec0*/  ISETP.GE.AND P0, PT, R26, R6, PT ;  /* 0x000000061a00720c */ /* 0x000fe20003f06270 */
[----:B--2---:R-:W-:Y:S02]  /*aed0*/  @!P1 IMAD.MOV.U32 R6, RZ, RZ, R24 ;  /* 0x000000ffff069224 */ /* 0x004fe400078e0018 */
[----:B------:R-:W-:Y:S01]  /*aee0*/  STL [R1+0x9c8], R26 ;  /* 0x0009c81a01007387 */ /* 0x000fe20000100800 */
[----:B------:R-:W-:-:S03]  /*aef0*/  PRMT R2, RZ, 0x7610, R2 ;  /* 0x00007610ff027816 */ /* 0x000fc60000000002 */
[----:B------:R-:W2:Y:S01]  /*af00*/  LDL R24, [R1+0x2b4] ;  /* 0x0002b40001187983 */ /* 0x000ea20000100800 */
[----:B0-----:R-:W-:-:S03]  /*af10*/  @!P1 IMAD.MOV.U32 R7, RZ, RZ, R25 ;  /* 0x000000ffff079224 */ /* 0x001fc600078e0019 */
[----:B------:R-:W2:Y:S04]  /*af20*/  LDL R25, [R1+0x2b0] ;  /* 0x0002b00001197983 */ /* 0x000ea80000100800 */
[----:B------:R3:W2:Y:S01]  /*af30*/  @!P1 LDG.E.U16 R3, desc[UR8][R6.64] ;  /* 0x0000000806039981 */ /* 0x0006a2000c1e1500 */
[----:B------:R-:W-:Y:S01]  /*af40*/  PRMT R23, RZ, 0x7610, R23 ;  /* 0x00007610ff177816 */ /* 0x000fe20000000017 */
[----:B---3--:R-:W-:Y:S02]  /*af50*/  @!P1 IMAD.MOV.U32 R6, RZ, RZ, R5 ;  /* 0x000000ffff069224 */ /* 0x008fe400078e0005 */
[----:B----4-:R-:W-:-:S05]  /*af60*/  @!P1 IMAD.MOV.U32 R7, RZ, RZ, R4 ;  /* 0x000000ffff079224 */ /* 0x010fca00078e0004 */
[----:B------:R0:W3:Y:S02]  /*af70*/  @!P1 LDG.E.U16 R2, desc[UR8][R6.64] ;  /* 0x0000000806029981 */ /* 0x0000e4000c1e1500 */
[----:B0-----:R-:W-:Y:S02]  /*af80*/  @!P0 IMAD.MOV.U32 R6, RZ, RZ, R27 ;  /* 0x000000ffff068224 */ /* 0x001fe400078e001b */
[----:B------:R-:W-:-:S05]  /*af90*/  @!P0 IMAD.MOV.U32 R7, RZ, RZ, R29 ;  /* 0x000000ffff078224 */ /* 0x000fca00078e001d */
[----:B------:R0:W4:Y:S01]  /*afa0*/  @!P0 LDG.E.U16 R23, desc[UR8][R6.64] ;  /* 0x0000000806178981 */ /* 0x000122000c1e1500 */
[----:B------:R-:W-:-:S03]  /*afb0*/  PRMT R22, RZ, 0x7610, R22 ;  /* 0x00007610ff167816 */ /* 0x000fc60000000016 */
[----:B--2---:R1:W-:Y:S04]  /*afc0*/  STL [R1+0x994], R3 ;  /* 0x0009940301007387 */ /* 0x0043e80000100800 */
[----:B------:R-:W2:Y:S01]  /*afd0*/  LDL R5, [R1+0x2a0] ;  /* 0x0002a00001057983 */ /* 0x000ea20000100800 */
[----:B0-----:R-:W-:Y:S02]  /*afe0*/  @!P0 IMAD.MOV.U32 R6, RZ, RZ, R24 ;  /* 0x000000ffff068224 */ /* 0x001fe400078e0018 */
[----:B------:R-:W-:Y:S01]  /*aff0*/  @!P0 IMAD.MOV.U32 R7, RZ, RZ, R25 ;  /* 0x000000ffff078224 */ /* 0x000fe200078e0019 */
[----:B------:R-:W2:Y:S04]  /*b000*/  LDL R4, [R1+0x2a4] ;  /* 0x0002a40001047983 */ /* 0x000ea80000100800 */
[----:B------:R2:W2:Y:S04]  /*b010*/  @!P0 LDG.E.U16 R22, desc[UR8][R6.64] ;  /* 0x0000000806168981 */ /* 0x0004a8000c1e1500 */
[----:B---3--:R0:W-:Y:S04]  /*b020*/  STL [R1+0x998], R2 ;  /* 0x0009980201007387 */ /* 0x0081e80000100800 */
[----:B-1----:R-:W3:Y:S04]  /*b030*/  LDL R3, [R1+0x290] ;  /* 0x0002900001037983 */ /* 0x002ee80000100800 */
[----:B0-----:R-:W3:Y:S04]  /*b040*/  LDL R2, [R1+0x294] ;  /* 0x0002940001027983 */ /* 0x001ee80000100800 */
[----:B----4-:R0:W-:Y:S04]  /*b050*/  STL [R1+0x99c], R23 ;  /* 0x00099c1701007387 */ /* 0x0101e80000100800 */
[----:B------:R-:W4:Y:S04]  /*b060*/  LDL R24, [R1+0x280] ;  /* 0x0002800001187983 */ /* 0x000f280000100800 */
[----:B0-----:R-:W4:Y:S01]  /*b070*/  LDL R23, [R1+0x284] ;  /* 0x0002840001177983 */ /* 0x001f220000100800 */
[----:B------:R-:W-:Y:S01]  /*b080*/  PRMT R21, RZ, 0x7610, R21 ;  /* 0x00007610ff157816 */ /* 0x000fe20000000015 */
[----:B--2---:R-:W-:-:S02]  /*b090*/  @!P0 IMAD.MOV.U32 R7, RZ, RZ, R5 ;  /* 0x000000ffff078224 */ /* 0x004fc400078e0005 */
[----:B------:R-:W-:Y:S01]  /*b0a0*/  @!P0 IMAD.MOV.U32 R6, RZ, RZ, R4 ;  /* 0x000000ffff068224 */ /* 0x000fe200078e0004 */
[----:B------:R-:W-:Y:S01]  /*b0b0*/  PRMT R20, RZ, 0x7610, R20 ;  /* 0x00007610ff147816 */ /* 0x000fe20000000014 */
[----:B------:R-:W-:Y:S04]  /*b0c0*/  STL [R1+0x9a0], R22 ;  /* 0x0009a01601007387 */ /* 0x000fe80000100800 */
[----:B------:R-:W2:Y:S04]  /*b0d0*/  LDL R5, [R1+0x270] ;  /* 0x0002700001057983 */ /* 0x000ea80000100800 */
[----:B------:R-:W2:Y:S04]  /*b0e0*/  LDL R4, [R1+0x274] ;  /* 0x0002740001047983 */ /* 0x000ea80000100800 */
[----:B------:R3:W2:Y:S04]  /*b0f0*/  @!P0 LDG.E.U16 R21, desc[UR8][R6.64] ;  /* 0x0000000806158981 */ /* 0x0006a8000c1e1500 */
[----:B------:R0:W-:Y:S02]  /*b100*/  STS.U16 [R28+UR4+0x400], R19 ;  /* 0x000400131c007988 */ /* 0x0001e40008000404 */
[----:B0-----:R-:W-:Y:S01]  /*b110*/  PRMT R19, RZ, 0x7610, R19 ;  /* 0x00007610ff137816 */ /* 0x001fe20000000013 */
[----:B---3--:R-:W-:-:S02]  /*b120*/  @!P0 IMAD.MOV.U32 R7, RZ, RZ, R3 ;  /* 0x000000ffff078224 */ /* 0x008fc400078e0003 */
[----:B------:R-:W-:-:S05]  /*b130*/  @!P0 IMAD.MOV.U32 R6, RZ, RZ, R2 ;  /* 0x000000ffff068224 */ /* 0x000fca00078e0002 */
[----:B------:R4:W3:Y:S02]  /*b140*/  @!P0 LDG.E.U16 R20, desc[UR8][R6.64] ;  /* 0x0000000806148981 */ /* 0x0008e4000c1e1500 */
[----:B----4-:R-:W-:Y:S02]  /*b150*/  @!P0 IMAD.MOV.U32 R7, RZ, RZ, R24 ;  /* 0x000000ffff078224 */ /* 0x010fe400078e0018 */
[----:B------:R-:W-:-:S05]  /*b160*/  @!P0 IMAD.MOV.U32 R6, RZ, RZ, R23 ;  /* 0x000000ffff068224 */ /* 0x000fca00078e0017 */
[----:B------:R2:W4:Y:S04]  /*b170*/  @!P0 LDG.E.U16 R19, desc[UR8][R6.64] ;  /* 0x0000000806138981 */ /* 0x000528000c1e1500 */
[----:B------:R0:W-:Y:S01]  /*b180*/  STS.U16 [R28+UR4+0x800], R18 ;  /* 0x000800121c007988 */ /* 0x0001e20008000404 */
[----:B--2---:R-:W-:Y:S02]  /*b190*/  @!P0 IMAD.MOV.U32 R6, RZ, RZ, R4 ;  /* 0x000000ffff068224 */ /* 0x004fe400078e0004 */
[----:B------:R-:W-:Y:S01]  /*b1a0*/  @!P0 IMAD.MOV.U32 R7, RZ, RZ, R5 ;  /* 0x000000ffff078224 */ /* 0x000fe200078e0005 */
[----:B0-----:R-:W-:Y:S01]  /*b1b0*/  PRMT R18, RZ, 0x7610, R18 ;  /* 0x00007610ff127816 */ /* 0x001fe20000000012 */
[----:B------:R-:W-:Y:S04]  /*b1c0*/  STL [R1+0x9a4], R21 ;  /* 0x0009a41501007387 */ /* 0x000fe80000100800 */
[----:B------:R-:W2:Y:S04]  /*b1d0*/  LDL R3, [R1+0x260] ;  /* 0x0002600001037983 */ /* 0x000ea80000100800 */
[----:B------:R2:W2:Y:S04]  /*b1e0*/  @!P0 LDG.E.U16 R18, desc[UR8][R6.64] ;  /* 0x0000000806128981 */ /* 0x0004a8000c1e1500 */
[----:B------:R-:W2:Y:S04]  /*b1f0*/  LDL R2, [R1+0x264] ;  /* 0x0002640001027983 */ /* 0x000ea80000100800 */
[----:B------:R-:W2:Y:S04]  /*b200*/  LDL.LU R26, [R1+0x208] ;  /* 0x00020800011a7983 */ /* 0x000ea80000300800 */
[----:B---3--:R0:W-:Y:S04]  /*b210*/  STL [R1+0x9a8], R20 ;  /* 0x0009a81401007387 */ /* 0x0081e80000100800 */
[----:B------:R-:W3:Y:S04]  /*b220*/  LDL.LU R24, [R1+0x1f0] ;  /* 0x0001f00001187983 */ /* 0x000ee80000300800 */
[----:B----4-:R1:W-:Y:S04]  /*b230*/  STL [R1+0x9ac], R19 ;  /* 0x0009ac1301007387 */ /* 0x0103e80000100800 */
[----:B0-----:R-:W4:Y:S04]  /*b240*/  LDL R20, [R1+0x250] ;  /* 0x0002500001147983 */ /* 0x001f280000100800 */
[----:B-1----:R-:W3:Y:S04]  /*b250*/  LDL R19, [R1+0x254] ;  /* 0x0002540001137983 */ /* 0x002ee80000100800 */
[----:B------:R-:W3:Y:S04]  /*b260*/  LDL.LU R25, [R1+0x1dc] ;  /* 0x0001dc0001197983 */ /* 0x000ee80000300800 */
[----:B------:R0:W-:Y:S01]  /*b270*/  STS.U16 [R28+UR4+0xc00], R17 ;  /* 0x000c00111c007988 */ /* 0x0001e20008000404 */
[----:B--2---:R-:W-:-:S03]  /*b280*/  @!P0 IMAD.MOV.U32 R7, RZ, RZ, R3 ;  /* 0x000000ffff078224 */ /* 0x004fc600078e0003 */
[----:B------:R1:W-:Y:S04]  /*b290*/  STL [R1+0x9b0], R18 ;  /* 0x0009b01201007387 */ /* 0x0003e80000100800 */
[----:B------:R-:W2:Y:S01]  /*b2a0*/  LDL R4, [R1+0x244] ;  /* 0x0002440001047983 */ /* 0x000ea20000100800 */
[----:B0-----:R-:W-:Y:S01]  /*b2b0*/  PRMT R17, RZ, 0x7610, R17 ;  /* 0x00007610ff117816 */ /* 0x001fe20000000011 */
[----:B------:R-:W-:Y:S02]  /*b2c0*/  @!P0 IMAD.MOV.U32 R6, RZ, RZ, R2 ;  /* 0x000000ffff068224 */ /* 0x000fe400078e0002 */
[----:B------:R0:W-:Y:S04]  /*b2d0*/  STS.U16 [R28+UR4+0x2000], R15 ;  /* 0x0020000f1c007988 */ /* 0x0001e80008000404 */
[----:B-1----:R-:W2:Y:S04]  /*b2e0*/  LDL R18, [R1+0x240] ;  /* 0x0002400001127983 */ /* 0x002ea80000100800 */
[----:B------:R4:W2:Y:S01]  /*b2f0*/  @!P0 LDG.E.U16 R17, desc[UR8][R6.64] ;  /* 0x0000000806118981 */ /* 0x0008a2000c1e1500 */
[----:B0-----:R-:W-:-:S03]  /*b300*/  PRMT R15, RZ, 0x7610, R15 ;  /* 0x00007610ff0f7816 */ /* 0x001fc6000000000f */
[----:B------:R0:W-:Y:S04]  /*b310*/  STS.U16 [R28+UR4+0x2800], R13 ;  /* 0x0028000d1c007988 */ /* 0x0001e80008000404 */
[----:B------:R-:W2:Y:S04]  /*b320*/  LDL R3, [R1+0x234] ;  /* 0x0002340001037983 */ /* 0x000ea80000100800 */
[----:B------:R-:W2:Y:S01]  /*b330*/  LDL R2, [R1+0x6cc] ;  /* 0x0006cc0001027983 */ /* 0x000ea20000100800 */
[----:B----4-:R-:W-:Y:S02]  /*b340*/  @!P0 IMAD.MOV.U32 R7, RZ, RZ, R20 ;  /* 0x000000ffff078224 */ /* 0x010fe400078e0014 */
[----:B---3--:R-:W-:Y:S01]  /*b350*/  @!P0 IMAD.MOV.U32 R6, RZ, RZ, R19 ;  /* 0x000000ffff068224 */ /* 0x008fe200078e0013 */
[----:B0-----:R-:W-:Y:S01]  /*b360*/  PRMT R13, RZ, 0x7610, R13 ;  /* 0x00007610ff0d7816 */ /* 0x001fe2000000000d */
[----:B------:R-:W3:Y:S04]  /*b370*/  LDL.LU R27, [R1+0x1bc] ;  /* 0x0001bc00011b7983 */ /* 0x000ee80000300800 */
[----:B------:R2:W4:Y:S04]  /*b380*/  @!P0 LDG.E.U16 R15, desc[UR8][R6.64] ;  /* 0x00000008060f8981 */ /* 0x000528000c1e1500 */
[----:B------:R-:W3:Y:S01]  /*b390*/  LDL.LU R5, [R1+0x1a0] ;  /* 0x0001a00001057983 */ /* 0x000ee20000300800 */
[----:B--2---:R-:W-:-:S02]  /*b3a0*/  @!P0 IMAD.MOV.U32 R6, RZ, RZ, R4 ;  /* 0x000000ffff068224 */ /* 0x004fc400078e0004 */
[----:B------:R-:W-:-:S05]  /*b3b0*/  @!P0 IMAD.MOV.U32 R7, RZ, RZ, R18 ;  /* 0x000000ffff078224 */ /* 0x000fca00078e0012 */
[----:B------:R0:W2:Y:S04]  /*b3c0*/  @!P0 LDG.E.U16 R13, desc[UR8][R6.64] ;  /* 0x00000008060d8981 */ /* 0x0000a8000c1e1500 */
[----:B------:R1:W-:Y:S04]  /*b3d0*/  STS.U16 [R28+UR4+0x3800], R8 ;  /* 0x003800081c007988 */ /* 0x0003e80008000404 */
[----:B------:R-:W-:Y:S04]  /*b3e0*/  STL [R1+0x9b4], R17 ;  /* 0x0009b41101007387 */ /* 0x000fe80000100800 */
[----:B------:R0:W-:Y:S04]  /*b3f0*/  STS.U16 [R28+UR4+0x3c00], R9 ;  /* 0x003c00091c007988 */ /* 0x0001e80008000404 */
[----:B-1----:R-:W3:Y:S04]  /*b400*/  LDL R8, [R1+0x6d4] ;  /* 0x0006d40001087983 */ /* 0x002ee80000100800 */
[----:B0-----:R-:W3:Y:S04]  /*b410*/  LDL R9, [R1+0x6c0] ;  /* 0x0006c00001097983 */ /* 0x001ee80000100800 */
[----:B----4-:R0:W-:Y:S04]  /*b420*/  STL [R1+0x9b8], R15 ;  /* 0x0009b80f01007387 */ /* 0x0101e80000100800 */
[----:B------:R-:W4:Y:S04]  /*b430*/  LDL R4, [R1+0x6e4] ;  /* 0x0006e40001047983 */ /* 0x000f280000100800 */
[----:B0-----:R-:W4:Y:S01]  /*b440*/  LDL R15, [R1+0x6d8] ;  /* 0x0006d800010f7983 */ /* 0x001f220000100800 */
[----:B------:R-:W-:Y:S01]  /*b450*/  LOP3.LUT R29, R28, 0x10, RZ, 0x3c, !PT ;  /* 0x000000101c1d7812 */ /* 0x000fe200078e3cff */
[----:B------:R-:W-:-:S02]  /*b460*/  @!P0 IMAD.MOV.U32 R6, RZ, RZ, R2 ;  /* 0x000000ffff068224 */ /* 0x000fc400078e0002 */
[----:B------:R0:W-:Y:S01]  /*b470*/  STS.U16 [R28+UR4+0x3400], R10 ;  /* 0x0034000a1c007988 */ /* 0x0001e20008000404 */
[----:B------:R-:W-:-:S03]  /*b480*/  @!P0 IMAD.MOV.U32 R7, RZ, RZ, R3 ;  /* 0x000000ffff078224 */ /* 0x000fc600078e0003 */
[----:B------:R-:W-:Y:S01]  /*b490*/  STS.U16 [R28+UR4+0x1000], R16 ;  /* 0x001000101c007988 */ /* 0x000fe20008000404 */
[----:B0-----:R-:W-:-:S03]  /*b4a0*/  PRMT R10, RZ, 0x7610, R10 ;  /* 0x00007610ff0a7816 */ /* 0x001fc6000000000a */
[----:B------:R-:W-:Y:S04]  /*b4b0*/  STS.U16 [R28+UR4+0x2400], R14 ;  /* 0x0024000e1c007988 */ /* 0x000fe80008000404 */
[----:B------:R-:W-:Y:S04]  /*b4c0*/  STS.U16 [R28+UR4+0x2c00], R12 ;  /* 0x002c000c1c007988 */ /* 0x000fe80008000404 */
[----:B------:R-:W-:Y:S04]  /*b4d0*/  STS.U16 [R28+UR4+0x3000], R11 ;  /* 0x0030000b1c007988 */ /* 0x000fe80008000404 */
[----:B------:R-:W-:Y:S04]  /*b4e0*/  STS.U16 [R29+UR4+0x80], R26 ;  /* 0x0000801a1d007988 */ /* 0x000fe80008000404 */
[----:B--2---:R-:W-:Y:S04]  /*b4f0*/  STL [R1+0x9bc], R13 ;  /* 0x0009bc0d01007387 */ /* 0x004fe80000100800 */
[----:B------:R0:W-:Y:S04]  /*b500*/  STS.U16 [R29+UR4+0x480], R24 ;  /* 0x000480181d007988 */ /* 0x0001e80008000404 */
[----:B------:R1:W2:Y:S04]  /*b510*/  @!P0 LDG.E.U16 R10, desc[UR8][R6.64] ;  /* 0x00000008060a8981 */ /* 0x0002a8000c1e1500 */
[----:B0-----:R-:W2:Y:S04]  /*b520*/  LDL.LU R24, [R1+0x190] ;  /* 0x0001900001187983 */ /* 0x001ea80000300800 */
[----:B------:R-:W2:Y:S01]  /*b530*/  LDL R3, [R1+0x6e8] ;  /* 0x0006e80001037983 */ /* 0x000ea20000100800 */
[----:B-1----:R-:W-:-:S03]  /*b540*/  PRMT R6, RZ, 0x7610, R6 ;  /* 0x00007610ff067816 */ /* 0x002fc60000000006 */
[----:B------:R-:W2:Y:S01]  /*b550*/  LDL R2, [R1+0x6f4] ;  /* 0x0006f40001027983 */ /* 0x000ea20000100800 */
[----:B------:R-:W-:-:S03]  /*b560*/  PRMT R7, RZ, 0x7610, R7 ;  /* 0x00007610ff077816 */ /* 0x000fc60000000007 */
[----:B---3--:R4:W3:Y:S02]  /*b570*/  @!P0 LDG.E.U16 R6, desc[UR8][R8.64] ;  /* 0x0000000808068981 */ /* 0x0088e4000c1e1500 */
[----:B----4-:R-:W-:Y:S02]  /*b580*/  @!P0 IMAD.MOV.U32 R8, RZ, RZ, R4 ;  /* 0x000000ffff088224 */ /* 0x010fe400078e0004 */
[----:B------:R-:W-:-:S05]  /*b590*/  @!P0 IMAD.MOV.U32 R9, RZ, RZ, R15 ;  /* 0x000000ffff098224 */ /* 0x000fca00078e000f */
[----:B------:R0:W4:Y:S01]  /*b5a0*/  @!P0 LDG.E.U16 R7, desc[UR8][R8.64] ;  /* 0x0000000808078981 */ /* 0x000122000c1e1500 */
[----:B------:R-:W-:-:S03]  /*b5b0*/  PRMT R11, RZ, 0x7610, R11 ;  /* 0x00007610ff0b7816 */ /* 0x000fc6000000000b */
[----:B------:R1:W-:Y:S04]  /*b5c0*/  STS.U16 [R29+UR4+0x880], R25 ;  /* 0x000880191d007988 */ /* 0x0003e80008000404 */
[----:B------:R3:W-:Y:S04]  /*b5d0*/  STS.U16 [R29+UR4+0xc80], R27 ;  /* 0x000c801b1d007988 */ /* 0x0007e80008000404 */
[----:B--2---:R2:W-:Y:S04]  /*b5e0*/  STL [R1+0x9c0], R10 ;  /* 0x0009c00a01007387 */ /* 0x0045e80000100800 */
[----:B-1----:R-:W2:Y:S01]  /*b5f0*/  LDL.LU R25, [R1+0x174] ;  /* 0x0001740001197983 */ /* 0x002ea20000300800 */
[----:B0-----:R-:W-:-:S02]  /*b600*/  @!P0 IMAD.MOV.U32 R9, RZ, RZ, R3 ;  /* 0x000000ffff098224 */ /* 0x001fc400078e0003 */
[----:B------:R-:W-:-:S05]  /*b610*/  @!P0 IMAD.MOV.U32 R8, RZ, RZ, R2 ;  /* 0x000000ffff088224 */ /* 0x000fca00078e0002 */
[----:B------:R-:W2:Y:S04]  /*b620*/  @!P0 LDG.E.U16 R11, desc[UR8][R8.64] ;  /* 0x00000008080b8981 */ /* 0x000ea8000c1e1500 */
[----:B---3--:R-:W-:Y:S04]  /*b630*/  STL [R1+0x9c4], R6 ;  /* 0x0009c40601007387 */ /* 0x008fe80000100800 */
[----:B------:R-:W3:Y:S04]  /*b640*/  LDL.LU R27, [R1+0x164] ;  /* 0x00016400011b7983 */ /* 0x000ee80000300800 */
[----:B----4-:R0:W-:Y:S04]  /*b650*/  STL [R1+0x9cc], R7 ;  /* 0x0009cc0701007387 */ /* 0x0101e80000100800 */
[----:B------:R-:W4:Y:S04]  /*b660*/  LDL R15, [R1+0x6f8] ;  /* 0x0006f800010f7983 */ /* 0x000f280000100800 */
[----:B------:R-:W3:Y:S04]  /*b670*/  LDL R13, [R1+0x704] ;  /* 0x00070400010d7983 */ /* 0x000ee80000100800 */
[----:B--2---:R-:W2:Y:S04]  /*b680*/  LDL R10, [R1+0x708] ;  /* 0x00070800010a7983 */ /* 0x004ea80000100800 */
[----:B0-----:R-:W2:Y:S04]  /*b690*/  LDL R7, [R1+0x714] ;  /* 0x0007140001077983 */ /* 0x001ea80000100800 */
[----:B------:R-:W2:Y:S04]  /*b6a0*/  LDL.LU R17, [R1+0x148] ;  /* 0x0001480001117983 */ /* 0x000ea80000300800 */
[----:B------:R-:W2:Y:S04]  /*b6b0*/  LDL.LU R18, [R1+0x12c] ;  /* 0x00012c0001127983 */ /* 0x000ea80000300800 */
[----:B------:R-:W2:Y:S04]  /*b6c0*/  LDL.LU R19, [R1+0x110] ;  /* 0x0001100001137983 */ /* 0x000ea80000300800 */
[----:B------:R-:W2:Y:S04]  /*b6d0*/  LDL.LU R20, [R1+0xf4] ;  /* 0x0000f40001147983 */ /* 0x000ea80000300800 */
[----:B------:R0:W-:Y:S04]  /*b6e0*/  STS.U16 [R29+UR4+0x1080], R5 ;  /* 0x001080051d007988 */ /* 0x0001e80008000404 */
[----:B------:R-:W2:Y:S04]  /*b6f0*/  LDL.LU R21, [R1+0xd8] ;  /* 0x0000d80001157983 */ /* 0x000ea80000300800 */
[----:B0-----:R-:W2:Y:S04]  /*b700*/  LDL.LU R5, [R1+0xbc] ;  /* 0x0000bc0001057983 */ /* 0x001ea80000300800 */
[----:B------:R-:W-:Y:S04]  /*b710*/  STL [R1+0x9d0], R11 ;  /* 0x0009d00b01007387 */ /* 0x000fe80000100800 */
[----:B------:R-:W2:Y:S04]  /*b720*/  LDL R6, [R1+0x718] ;  /* 0x0007180001067983 */ /* 0x000ea80000100800 */
[----:B------:R-:W2:Y:S01]  /*b730*/  LDL R4, [R1+0x724] ;  /* 0x0007240001047983 */ /* 0x000ea20000100800 */
[----:B------:R-:W-:-:S02]  /*b740*/  PRMT R12, RZ, 0x7610, R12 ;  /* 0x00007610ff0c7816 */ /* 0x000fc4000000000c */
[----:B------:R-:W-:Y:S01]  /*b750*/  PRMT R14, RZ, 0x7610, R14 ;  /* 0x00007610ff0e7816 */ /* 0x000fe2000000000e */
[----:B------:R-:W2:Y:S01]  /*b760*/  LDL.LU R22, [R1+0x90] ;  /* 0x0000900001167983 */ /* 0x000ea20000300800 */
[----:B------:R-:W-:-:S03]  /*b770*/  PRMT R16, RZ, 0x7610, R16 ;  /* 0x00007610ff107816 */ /* 0x000fc60000000010 */
[----:B------:R-:W2:Y:S04]  /*b780*/  LDL.LU R23, [R1+0x68] ;  /* 0x0000680001177983 */ /* 0x000ea80000300800 */
[----:B------:R-:W2:Y:S04]  /*b790*/  LDL.LU R2, [R1+0x22c] ;  /* 0x00022c0001027983 */ /* 0x000ea80000300800 */
[----:B------:R-:W2:Y:S01]  /*b7a0*/  LDL.LU R3, [R1+0x214] ;  /* 0x0002140001037983 */ /* 0x000ea20000300800 */
[----:B----4-:R-:W-:Y:S02]  /*b7b0*/  @!P0 IMAD.MOV.U32 R9, RZ, RZ, R15 ;  /* 0x000000ffff098224 */ /* 0x010fe400078e000f */
[----:B---3--:R-:W-:-:S05]  /*b7c0*/  @!P0 IMAD.MOV.U32 R8, RZ, RZ, R13 ;  /* 0x000000ffff088224 */ /* 0x008fca00078e000d */
[----:B------:R2:W3:Y:S02]  /*b7d0*/  @!P0 LDG.E.U16 R12, desc[UR8][R8.64] ;  /* 0x00000008080c8981 */ /* 0x0004e4000c1e1500 */
[----:B--2---:R-:W-:Y:S02]  /*b7e0*/  @!P0 IMAD.MOV.U32 R8, RZ, RZ, R7 ;  /* 0x000000ffff088224 */ /* 0x004fe400078e0007 */
[----:B------:R-:W-:-:S05]  /*b7f0*/  @!P0 IMAD.MOV.U32 R9, RZ, RZ, R10 ;  /* 0x000000ffff098224 */ /* 0x000fca00078e000a */
[----:B------:R0:W2:Y:S04]  /*b800*/  @!P0 LDG.E.U16 R14, desc[UR8][R8.64] ;  /* 0x00000008080e8981 */ /* 0x0000a8000c1e1500 */
[----:B------:R1:W-:Y:S01]  /*b810*/  STS.U16 [R29+UR4+0x1480], R24 ;  /* 0x001480181d007988 */ /* 0x0003e20008000404 */
[----:B0-----:R-:W-:Y:S02]  /*b820*/  @!P0 IMAD.MOV.U32 R9, RZ, RZ, R6 ;  /* 0x000000ffff098224 */ /* 0x001fe400078e0006 */
[----:B------:R-:W-:-:S05]  /*b830*/  @!P0 IMAD.MOV.U32 R8, RZ, RZ, R4 ;  /* 0x000000ffff088224 */ /* 0x000fca00078e0004 */
[----:B------:R-:W4:Y:S04]  /*b840*/  @!P0 LDG.E.U16 R16, desc[UR8][R8.64] ;  /* 0x0000000808108981 */ /* 0x000f28000c1e1500 */
[----:B------:R0:W-:Y:S04]  /*b850*/  STS.U16 [R29+UR4+0x1880], R25 ;  /* 0x001880191d007988 */ /* 0x0001e80008000404 */
[----:B---3--:R-:W-:Y:S04]  /*b860*/  STL [R1+0x9d4], R12 ;  /* 0x0009d40c01007387 */ /* 0x008fe80000100800 */
[----:B-1----:R-:W3:Y:S04]  /*b870*/  LDL.LU R24, [R1+0x1f8] ;  /* 0x0001f80001187983 */ /* 0x002ee80000300800 */
[----:B------:R-:W3:Y:S04]  /*b880*/  LDL.LU R26, [R1+0x1d8] ;  /* 0x0001d800011a7983 */ /* 0x000ee80000300800 */
[----:B0-----:R-:W3:Y:S04]  /*b890*/  LDL.LU R25, [R1+0x1b8] ;  /* 0x0001b80001197983 */ /* 0x001ee80000300800 */
[----:B------:R0:W-:Y:S04]  /*b8a0*/  STS.U16 [R29+UR4+0x1c80], R27 ;  /* 0x001c801b1d007988 */ /* 0x0001e80008000404 */
[----:B--2---:R-:W-:Y:S04]  /*b8b0*/  STL [R1+0x9d8], R14 ;  /* 0x0009d80e01007387 */ /* 0x004fe80000100800 */
[----:B------:R-:W-:Y:S04]  /*b8c0*/  STS.U16 [R29+UR4+0x2080], R17 ;  /* 0x002080111d007988 */ /* 0x000fe80008000404 */
[----:B0-----:R-:W2:Y:S04]  /*b8d0*/  LDL.LU R27, [R1+0x19c] ;  /* 0x00019c00011b7983 */ /* 0x001ea80000300800 */
[----:B------:R-:W-:Y:S04]  /*b8e0*/  STS.U16 [R29+UR4+0x2480], R18 ;  /* 0x002480121d007988 */ /* 0x000fe80008000404 */
[----:B------:R-:W-:Y:S01]  /*b8f0*/  STS.U16 [R29+UR4+0x2880], R19 ;  /* 0x002880131d007988 */ /* 0x000fe20008000404 */
[----:B------:R-:W-:-:S03]  /*b900*/  LOP3.LUT R11, R28, 0x20, RZ, 0x3c, !PT ;  /* 0x000000201c0b7812 */ /* 0x000fc600078e3cff */
[----:B------:R-:W-:Y:S04]  /*b910*/  STS.U16 [R29+UR4+0x2c80], R20 ;  /* 0x002c80141d007988 */ /* 0x000fe80008000404 */
[----:B------:R-:W2:Y:S04]  /*b920*/  LDL.LU R4, [R1+0x180] ;  /* 0x0001800001047983 */ /* 0x000ea80000300800 */
[----:B------:R-:W-:Y:S04]  /*b930*/  STS.U16 [R29+UR4+0x3080], R21 ;  /* 0x003080151d007988 */ /* 0x000fe80008000404 */
[----:B------:R0:W-:Y:S04]  /*b940*/  STS.U16 [R29+UR4+0x3480], R5 ;  /* 0x003480051d007988 */ /* 0x0001e80008000404 */
[----:B----4-:R1:W-:Y:S04]  /*b950*/  STL [R1+0x9dc], R16 ;  /* 0x0009dc1001007387 */ /* 0x0103e80000100800 */
[----:B0-----:R-:W4:Y:S04]  /*b960*/  LDL.LU R5, [R1+0x160] ;  /* 0x0001600001057983 */ /* 0x001f280000300800 */
[----:B------:R-:W-:Y:S04]  /*b970*/  STL [R1+0x9e0], R29 ;  /* 0x0009e01d01007387 */ /* 0x000fe80000100800 */
[----:B-1----:R-:W4:Y:S04]  /*b980*/  LDL.LU R16, [R1+0x144] ;  /* 0x0001440001107983 */ /* 0x002f280000300800 */
[----:B------:R-:W-:Y:S04]  /*b990*/  STS.U16 [R29+UR4+0x3880], R22 ;  /* 0x003880161d007988 */ /* 0x000fe80008000404 */
[----:B------:R-:W4:Y:S04]  /*b9a0*/  LDL.LU R8, [R1+0x128] ;  /* 0x0001280001087983 */ /* 0x000f280000300800 */
[----:B------:R-:W-:Y:S04]  /*b9b0*/  STS.U16 [R29+UR4+0x3c80], R23 ;  /* 0x003c80171d007988 */ /* 0x000fe80008000404 */
[----:B------:R-:W4:Y:S04]  /*b9c0*/  LDL.LU R9, [R1+0x10c] ;  /* 0x00010c0001097983 */ /* 0x000f280000300800 */
[----:B------:R0:W-:Y:S04]  /*b9d0*/  STS.U16 [R11+UR4+0x100], R2 ;  /* 0x000100020b007988 */ /* 0x0001e80008000404 */
[----:B------:R-:W4:Y:S04]  /*b9e0*/  LDL.LU R14, [R1+0xf0] ;  /* 0x0000f000010e7983 */ /* 0x000f280000300800 */
[----:B------:R-:W-:Y:S04]  /*b9f0*/  STS.U16 [R11+UR4+0x500], R3 ;  /* 0x000500030b007988 */ /* 0x000fe80008000404 */
[----:B------:R-:W4:Y:S04]  /*ba00*/  LDL.LU R12, [R1+0xd4] ;  /* 0x0000d400010c7983 */ /* 0x000f280000300800 */
[----:B0-----:R-:W4:Y:S04]  /*ba10*/  LDL.LU R2, [R1+0xb8] ;  /* 0x0000b80001027983 */ /* 0x001f280000300800 */
[----:B---3--:R0:W-:Y:S04]  /*ba20*/  STS.U16 [R11+UR4+0x900], R24 ;  /* 0x000900180b007988 */ /* 0x0081e80008000404 */
[----:B0-----:R-:W3:Y:S04]  /*ba30*/  LDL.LU R24, [R1+0x8c] ;  /* 0x00008c0001187983 */ /* 0x001ee80000300800 */
[----:B------:R-:W-:Y:S04]  /*ba40*/  STS.U16 [R11+UR4+0xd00], R26 ;  /* 0x000d001a0b007988 */ /* 0x000fe80008000404 */
[----:B------:R0:W-:Y:S04]  /*ba50*/  STS.U16 [R11+UR4+0x1100], R25 ;  /* 0x001100190b007988 */ /* 0x0001e80008000404 */
[----:B------:R-:W3:Y:S04]  /*ba60*/  LDL.LU R7, [R1+0x228] ;  /* 0x0002280001077983 */ /* 0x000ee80000300800 */
[----:B0-----:R-:W3:Y:S04]  /*ba70*/  LDL.LU R25, [R1+0x210] ;  /* 0x0002100001197983 */ /* 0x001ee80000300800 */
[----:B--2---:R0:W-:Y:S04]  /*ba80*/  STS.U16 [R11+UR4+0x1500], R27 ;  /* 0x0015001b0b007988 */ /* 0x0041e80008000404 */
[----:B------:R-:W2:Y:S04]  /*ba90*/  LDL.LU R6, [R1+0x1f4] ;  /* 0x0001f40001067983 */ /* 0x000ea80000300800 */
[----:B0-----:R-:W2:Y:S04]  /*baa0*/  LDL.LU R27, [R1+0x1d4] ;  /* 0x0001d400011b7983 */ /* 0x001ea80000300800 */
[----:B------:R-:W2:Y:S04]  /*bab0*/  LDL.LU R10, [R1+0x1b4] ;  /* 0x0001b400010a7983 */ /* 0x000ea80000300800 */
[----:B------:R-:W2:Y:S04]  /*bac0*/  LDL.LU R13, [R1+0x198] ;  /* 0x00019800010d7983 */ /* 0x000ea80000300800 */
[----:B------:R-:W2:Y:S04]  /*bad0*/  LDL.LU R15, [R1+0x17c] ;  /* 0x00017c00010f7983 */ /* 0x000ea80000300800 */
[----:B------:R-:W2:Y:S04]  /*bae0*/  LDL.LU R17, [R1+0x15c] ;  /* 0x00015c0001117983 */ /* 0x000ea80000300800 */
[----:B------:R0:W-:Y:S04]  /*baf0*/  STS.U16 [R11+UR4+0x1900], R4 ;  /* 0x001900040b007988 */ /* 0x0001e80008000404 */
[----:B------:R-:W2:Y:S04]  /*bb00*/  LDL.LU R18, [R1+0x140] ;  /* 0x0001400001127983 */ /* 0x000ea80000300800 */
[----:B------:R-:W2:Y:S04]  /*bb10*/  LDL.LU R19, [R1+0x124] ;  /* 0x0001240001137983 */ /* 0x000ea80000300800 */
[----:B----4-:R1:W-:Y:S04]  /*bb20*/  STS.U16 [R11+UR4+0x1d00], R5 ;  /* 0x001d00050b007988 */ /* 0x0103e80008000404 */
[----:B------:R-:W4:Y:S04]  /*bb30*/  LDL.LU R20, [R1+0x108] ;  /* 0x0001080001147983 */ /* 0x000f280000300800 */
[----:B------:R-:W-:Y:S04]  /*bb40*/  STS.U16 [R11+UR4+0x2100], R16 ;  /* 0x002100100b007988 */ /* 0x000fe80008000404 */
        /* <DEDUP_REMOVED lines=9> */
[----:B------:R1:W-:Y:S04]  /*bbe0*/  STS.U16 [R11+UR4+0x3500], R2 ;  /* 0x003500020b007988 */ /* 0x0003e80008000404 */
[----:B0-----:R-:W4:Y:S04]  /*bbf0*/  LDL.LU R4, [R1+0x20c] ;  /* 0x00020c0001047983 */ /* 0x001f280000300800 */
[----:B-1----:R-:W4:Y:S01]  /*bc00*/  LDL.LU R5, [R1+0x1ec] ;  /* 0x0001ec0001057983 */ /* 0x002f220000300800 */
[----:B------:R-:W-:-:S03]  /*bc10*/  LOP3.LUT R2, R28, 0x30, RZ, 0x3c, !PT ;  /* 0x000000301c027812 */ /* 0x000fc600078e3cff */
[----:B---3--:R-:W-:Y:S04]  /*bc20*/  STS.U16 [R11+UR4+0x3900], R24 ;  /* 0x003900180b007988 */ /* 0x008fe80008000404 */
[----:B------:R0:W-:Y:S04]  /*bc30*/  STS.U16 [R11+UR4+0x3d00], R0 ;  /* 0x003d00000b007988 */ /* 0x0001e80008000404 */
[----:B0-----:R-:W3:Y:S04]  /*bc40*/  LDL.LU R0, [R1+0x9f0] ;  /* 0x0009f00001007983 */ /* 0x001ee80000300800 */
[----:B------:R-:W-:Y:S04]  /*bc50*/  STS.U16 [R2+UR4+0x180], R7 ;  /* 0x0001800702007988 */ /* 0x000fe80008000404 */
[----:B------:R-:W3:Y:S04]  /*bc60*/  LDL.LU R24, [R1+0x1cc] ;  /* 0x0001cc0001187983 */ /* 0x000ee80000300800 */
[----:B------:R0:W-:Y:S04]  /*bc70*/  STS.U16 [R2+UR4+0x580], R25 ;  /* 0x0005801902007988 */ /* 0x0001e80008000404 */
[----:B0-----:R-:W3:Y:S04]  /*bc80*/  LDL.LU R25, [R1+0x1b0] ;  /* 0x0001b00001197983 */ /* 0x001ee80000300800 */
[----:B--2---:R-:W-:Y:S04]  /*bc90*/  STS.U16 [R2+UR4+0x980], R6 ;  /* 0x0009800602007988 */ /* 0x004fe80008000404 */
[----:B------:R0:W-:Y:S04]  /*bca0*/  STS.U16 [R2+UR4+0xd80], R27 ;  /* 0x000d801b02007988 */ /* 0x0001e80008000404 */
[----:B------:R-:W-:Y:S04]  /*bcb0*/  STS.U16 [R2+UR4+0x1180], R10 ;  /* 0x0011800a02007988 */ /* 0x000fe80008000404 */
[----:B------:R-:W-:Y:S04]  /*bcc0*/  STS.U16 [R2+UR4+0x1580], R13 ;  /* 0x0015800d02007988 */ /* 0x000fe80008000404 */
[----:B------:R-:W-:Y:S04]  /*bcd0*/  STS.U16 [R2+UR4+0x1980], R15 ;  /* 0x0019800f02007988 */ /* 0x000fe80008000404 */
[----:B------:R-:W-:Y:S04]  /*bce0*/  STS.U16 [R2+UR4+0x1d80], R17 ;  /* 0x001d801102007988 */ /* 0x000fe80008000404 */
[----:B------:R-:W-:Y:S04]  /*bcf0*/  STS.U16 [R2+UR4+0x2180], R18 ;  /* 0x0021801202007988 */ /* 0x000fe80008000404 */
[----:B------:R-:W-:Y:S04]  /*bd00*/  STS.U16 [R2+UR4+0x2580], R19 ;  /* 0x0025801302007988 */ /* 0x000fe80008000404 */
[----:B----4-:R-:W-:Y:S04]  /*bd10*/  STS.U16 [R2+UR4+0x2980], R20 ;  /* 0x0029801402007988 */ /* 0x010fe80008000404 */
[----:B------:R-:W-:Y:S04]  /*bd20*/  STS.U16 [R2+UR4+0x2d80], R21 ;  /* 0x002d801502007988 */ /* 0x000fe80008000404 */
[----:B0-----:R-:W2:Y:S04]  /*bd30*/  LDL.LU R27, [R1+0x194] ;  /* 0x00019400011b7983 */ /* 0x001ea80000300800 */
[----:B---3--:R0:W-:Y:S02]  /*bd40*/  STS.U16 [R2+UR4+0x3180], R0 ;  /* 0x0031800002007988 */ /* 0x0081e40008000404 */
[----:B0-----:R-:W-:-:S02]  /*bd50*/  LOP3.LUT R0, R28, 0x40, RZ, 0x3c, !PT ;  /* 0x000000401c007812 */ /* 0x001fc400078e3cff */
[----:B------:R-:W3:Y:S04]  /*bd60*/  LDL.LU R28, [R1+0x178] ;  /* 0x00017800011c7983 */ /* 0x000ee80000300800 */
[----:B------:R-:W4:Y:S04]  /*bd70*/  LDL.LU R29, [R1+0x158] ;  /* 0x00015800011d7983 */ /* 0x000f280000300800 */
[----:B------:R-:W4:Y:S04]  /*bd80*/  LDL.LU R16, [R1+0x13c] ;  /* 0x00013c0001107983 */ /* 0x000f280000300800 */
[----:B------:R-:W4:Y:S04]  /*bd90*/  LDL.LU R8, [R1+0x120] ;  /* 0x0001200001087983 */ /* 0x000f280000300800 */
[----:B------:R-:W-:Y:S04]  /*bda0*/  STS.U16 [R2+UR4+0x3580], R22 ;  /* 0x0035801602007988 */ /* 0x000fe80008000404 */
[----:B------:R-:W4:Y:S04]  /*bdb0*/  LDL.LU R9, [R1+0x104] ;  /* 0x0001040001097983 */ /* 0x000f280000300800 */
[----:B------:R-:W-:Y:S04]  /*bdc0*/  STS.U16 [R2+UR4+0x3980], R23 ;  /* 0x0039801702007988 */ /* 0x000fe80008000404 */
[----:B------:R-:W4:Y:S04]  /*bdd0*/  LDL.LU R14, [R1+0xe8] ;  /* 0x0000e800010e7983 */ /* 0x000f280000300800 */
[----:B------:R0:W-:Y:S04]  /*bde0*/  STS.U16 [R2+UR4+0x3d80], R3 ;  /* 0x003d800302007988 */ /* 0x0001e80008000404 */
[----:B------:R-:W4:Y:S04]  /*bdf0*/  LDL.LU R12, [R1+0xcc] ;  /* 0x0000cc00010c7983 */ /* 0x000f280000300800 */
[----:B------:R-:W-:Y:S04]  /*be00*/  STS.U16 [R0+UR4+0x200], R26 ;  /* 0x0002001a00007988 */ /* 0x000fe80008000404 */
[----:B0-----:R-:W4:Y:S04]  /*be10*/  LDL.LU R2, [R1+0xb0] ;  /* 0x0000b00001027983 */ /* 0x001f280000300800 */
[----:B------:R-:W-:Y:S04]  /*be20*/  STS.U16 [R0+UR4+0x600], R4 ;  /* 0x0006000400007988 */ /* 0x000fe80008000404 */
[----:B------:R-:W-:Y:S04]  /*be30*/  STS.U16 [R0+UR4+0xa00], R5 ;  /* 0x000a000500007988 */ /* 0x000fe80008000404 */
[----:B------:R-:W4:Y:S04]  /*be40*/  LDL.LU R11, [R1+0x78] ;  /* 0x00007800010b7983 */ /* 0x000f280000300800 */
[----:B------:R-:W-:Y:S04]  /*be50*/  STS.U16 [R0+UR4+0xe00], R24 ;  /* 0x000e001800007988 */ /* 0x000fe80008000404 */
[----:B------:R-:W4:Y:S04]  /*be60*/  LDL.LU R7, [R1+0x5c] ;  /* 0x00005c0001077983 */ /* 0x000f280000300800 */
[----:B------:R0:W-:Y:S04]  /*be70*/  STS.U16 [R0+UR4+0x1200], R25 ;  /* 0x0012001900007988 */ /* 0x0001e80008000404 */
[----:B------:R-:W4:Y:S04]  /*be80*/  LDL.LU R6, [R1+0x220] ;  /* 0x0002200001067983 */ /* 0x000f280000300800 */
[----:B0-----:R-:W4:Y:S04]  /*be90*/  LDL.LU R25, [R1+0x204] ;  /* 0x0002040001197983 */ /* 0x001f280000300800 */
[----:B--2---:R0:W-:Y:S04]  /*bea0*/  STS.U16 [R0+UR4+0x1600], R27 ;  /* 0x0016001b00007988 */ /* 0x0041e80008000404 */
[----:B------:R-:W2:Y:S04]  /*beb0*/  LDL.LU R10, [R1+0x1e8] ;  /* 0x0001e800010a7983 */ /* 0x000ea80000300800 */
        /* <DEDUP_REMOVED lines=14> */
[----:B0-----:R-:W2:Y:S04]  /*bfa0*/  LDL.LU R27, [R1+0x200] ;  /* 0x00020000011b7983 */ /* 0x001ea80000300800 */
[----:B------:R-:W-:Y:S04]  /*bfb0*/  STL [R1+0x9e4], R0 ;  /* 0x0009e40001007387 */ /* 0x000fe80000100800 */
[----:B---3--:R0:W-:Y:S02]  /*bfc0*/  STS.U16 [R0+UR4+0x1a00], R28 ;  /* 0x001a001c00007988 */ /* 0x0081e40008000404 */
[----:B0-----:R-:W0:Y:S02]  /*bfd0*/  S2R R28, SR_TID.X ;  /* 0x00000000001c7919 */ /* 0x001e240000002100 */
[----:B----4-:R-:W-:Y:S04]  /*bfe0*/  STS.U16 [R0+UR4+0x1e00], R29 ;  /* 0x001e001d00007988 */ /* 0x010fe80008000404 */
[----:B------:R-:W-:Y:S04]  /*bff0*/  STS.U16 [R0+UR4+0x2200], R16 ;  /* 0x0022001000007988 */ /* 0x000fe80008000404 */
[----:B------:R-:W-:Y:S04]  /*c000*/  STS.U16 [R0+UR4+0x2600], R8 ;  /* 0x0026000800007988 */ /* 0x000fe80008000404 */
[----:B------:R-:W-:Y:S04]  /*c010*/  STS.U16 [R0+UR4+0x2a00], R9 ;  /* 0x002a000900007988 */ /* 0x000fe80008000404 */
[----:B------:R-:W-:Y:S01]  /*c020*/  STS.U16 [R0+UR4+0x2e00], R14 ;  /* 0x002e000e00007988 */ /* 0x000fe20008000404 */
[----:B0-----:R-:W-:-:S03]  /*c030*/  LOP3.LUT R28, R28, 0x3f, RZ, 0xc0, !PT ;  /* 0x0000003f1c1c7812 */ /* 0x001fc600078ec0ff */
[----:B------:R-:W-:Y:S02]  /*c040*/  STS.U16 [R0+UR4+0x3200], R12 ;  /* 0x0032000c00007988 */ /* 0x000fe40008000404 */
[----:B------:R-:W-:Y:S02]  /*c050*/  IMAD.SHL.U32 R28, R28, 0x2, RZ ;  /* 0x000000021c1c7824 */ /* 0x000fe400078e00ff */
[----:B------:R0:W-:Y:S03]  /*c060*/  STS.U16 [R0+UR4+0x3600], R2 ;  /* 0x0036000200007988 */ /* 0x0001e60008000404 */
[C---:B0-----:R-:W-:Y:S01]  /*c070*/  LOP3.LUT R2, R28.reuse, 0x50, RZ, 0x3c, !PT ;  /* 0x000000501c027812 */ /* 0x041fe200078e3cff */
[----:B------:R-:W-:Y:S04]  /*c080*/  STS.U16 [R0+UR4+0x3a00], R11 ;  /* 0x003a000b00007988 */ /* 0x000fe80008000404 */
[----:B------:R-:W-:Y:S04]  /*c090*/  STS.U16 [R0+UR4+0x3e00], R7 ;  /* 0x003e000700007988 */ /* 0x000fe80008000404 */
[----:B------:R-:W-:Y:S04]  /*c0a0*/  STS.U16 [R2+UR4+0x280], R6 ;  /* 0x0002800602007988 */ /* 0x000fe80008000404 */
[----:B------:R0:W-:Y:S04]  /*c0b0*/  STS.U16 [R2+UR4+0x680], R25 ;  /* 0x0006801902007988 */ /* 0x0001e80008000404 */
[----:B0-----:R-:W3:Y:S04]  /*c0c0*/  LDL.LU R25, [R1+0x1e4] ;  /* 0x0001e40001197983 */ /* 0x001ee80000300800 */
[----:B------:R-:W4:Y:S04]  /*c0d0*/  LDL.LU R0, [R1+0x188] ;  /* 0x0001880001007983 */ /* 0x000f280000300800 */
[----:B----4-:R0:W-:Y:S04]  /*c0e0*/  STL [R1+0x9e8], R0 ;  /* 0x0009e80001007387 */ /* 0x0101e80000100800 */
[----:B0-----:R-:W4:Y:S04]  /*c0f0*/  LDL.LU R0, [R1+0x1a8] ;  /* 0x0001a80001007983 */ /* 0x001f280000300800 */
[----:B--2---:R-:W-:Y:S04]  /*c100*/  STS.U16 [R2+UR4+0xa80], R10 ;  /* 0x000a800a02007988 */ /* 0x004fe80008000404 */
[----:B------:R-:W-:Y:S04]  /*c110*/  STS.U16 [R2+UR4+0xe80], R13 ;  /* 0x000e800d02007988 */ /* 0x000fe80008000404 */
[----:B------:R-:W-:Y:S04]  /*c120*/  STS.U16 [R2+UR4+0x1280], R15 ;  /* 0x0012800f02007988 */ /* 0x000fe80008000404 */
[----:B------:R-:W-:Y:S04]  /*c130*/  STS.U16 [R2+UR4+0x1680], R17 ;  /* 0x0016801102007988 */ /* 0x000fe80008000404 */
[----:B------:R-:W-:Y:S04]  /*c140*/  STS.U16 [R2+UR4+0x1a80], R18 ;  /* 0x001a801202007988 */ /* 0x000fe80008000404 */
[----:B------:R-:W-:Y:S01]  /*c150*/  STS.U16 [R2+UR4+0x1e80], R19 ;  /* 0x001e801302007988 */ /* 0x000fe20008000404 */
[----:B------:R-:W-:-:S03]  /*c160*/  LOP3.LUT R8, R28, 0x60, RZ, 0x3c, !PT ;  /* 0x000000601c087812 */ /* 0x000fc600078e3cff */
[----:B------:R-:W-:Y:S04]  /*c170*/  STS.U16 [R2+UR4+0x2280], R20 ;  /* 0x0022801402007988 */ /* 0x000fe80008000404 */
[----:B----4-:R0:W-:Y:S04]  /*c180*/  STL [R1+0x9ec], R0 ;  /* 0x0009ec0001007387 */ /* 0x0101e80000100800 */
[----:B0-----:R-:W2:Y:S04]  /*c190*/  LDL.LU R0, [R1+0x1c4] ;  /* 0x0001c40001007983 */ /* 0x001ea80000300800 */
[----:B------:R-:W-:Y:S04]  /*c1a0*/  STS.U16 [R2+UR4+0x2680], R21 ;  /* 0x0026801502007988 */ /* 0x000fe80008000404 */
[----:B------:R-:W-:Y:S04]  /*c1b0*/  STS.U16 [R2+UR4+0x2a80], R22 ;  /* 0x002a801602007988 */ /* 0x000fe80008000404 */
        /* <DEDUP_REMOVED lines=14> */
[----:B-1----:R-:W4:Y:S04]  /*c2a0*/  LDL.LU R27, [R1+0x98] ;  /* 0x00009800011b7983 */ /* 0x002f280000300800 */
[----:B------:R-:W4:Y:S04]  /*c2b0*/  LDL.LU R6, [R1+0x70] ;  /* 0x0000700001067983 */ /* 0x000f280000300800 */
        /* <DEDUP_REMOVED lines=14> */
[----:B---3--:R0:W-:Y:S04]  /*c3a0*/  STS.U16 [R8+UR4+0xb00], R25 ;  /* 0x000b001908007988 */ /* 0x0081e80008000404 */
[----:B------:R-:W3:Y:S04]  /*c3b0*/  LDL.LU R24, [R1+0x94] ;  /* 0x0000940001187983 */ /* 0x000ee80000300800 */
[----:B0-----:R-:W3:Y:S04]  /*c3c0*/  LDL.LU R25, [R1+0x6c] ;  /* 0x00006c0001197983 */ /* 0x001ee80000300800 */
[----:B------:R-:W3:Y:S04]  /*c3d0*/  LDL.LU R28, [R1+0x50] ;  /* 0x00005000011c7983 */ /* 0x000ee80000300800 */
[----:B------:R-:W3:Y:S04]  /*c3e0*/  LDL.LU R9, [R1+0x4c] ;  /* 0x00004c0001097983 */ /* 0x000ee80000300800 */
[----:B--2---:R0:W-:Y:S04]  /*c3f0*/  STS.U16 [R8+UR4+0xf00], R0 ;  /* 0x000f000008007988 */ /* 0x0041e80008000404 */
[----:B0-----:R-:W2:Y:S04]  /*c400*/  LDL.LU R0, [R1+0x9ec] ;  /* 0x0009ec0001007983 */ /* 0x001ea80000300800 */
[----:B--2---:R0:W-:Y:S04]  /*c410*/  STS.U16 [R8+UR4+0x1300], R0 ;  /* 0x0013000008007988 */ /* 0x0041e80008000404 */
[----:B0-----:R-:W2:Y:S04]  /*c420*/  LDL.LU R0, [R1+0x9e8] ;  /* 0x0009e80001007983 */ /* 0x001ea80000300800 */
[----:B--2---:R0:W-:Y:S04]  /*c430*/  STS.U16 [R8+UR4+0x1700], R0 ;  /* 0x0017000008007988 */ /* 0x0041e80008000404 */
[----:B----4-:R1:W-:Y:S04]  /*c440*/  STS.U16 [R8+UR4+0x1b00], R29 ;  /* 0x001b001d08007988 */ /* 0x0103e80008000404 */
[----:B------:R2:W-:Y:S04]  /*c450*/  STS.U16 [R8+UR4+0x1f00], R16 ;  /* 0x001f001008007988 */ /* 0x0005e80008000404 */
[----:B0-----:R-:W4:Y:S04]  /*c460*/  LDL.LU R0, [R1+0x9e4] ;  /* 0x0009e40001007983 */ /* 0x001f280000300800 */
[----:B-1----:R-:W4:Y:S04]  /*c470*/  LDL.LU R29, [R1+0x9e0] ;  /* 0x0009e000011d7983 */ /* 0x002f280000300800 */
[----:B--2---:R-:W2:Y:S04]  /*c480*/  LDL.LU R16, [R1+0x9dc] ;  /* 0x0009dc0001107983 */ /* 0x004ea80000300800 */
[----:B------:R0:W-:Y:S04]  /*c490*/  STS.U16 [R8+UR4+0x2300], R14 ;  /* 0x0023000e08007988 */ /* 0x0001e80008000404 */
[----:B------:R1:W-:Y:S04]  /*c4a0*/  STS.U16 [R8+UR4+0x2700], R12 ;  /* 0x0027000c08007988 */ /* 0x0003e80008000404 */
[----:B------:R3:W-:Y:S04]  /*c4b0*/  STS.U16 [R8+UR4+0x2b00], R11 ;  /* 0x002b000b08007988 */ /* 0x0007e80008000404 */
[----:B0-----:R-:W2:Y:S04]  /*c4c0*/  LDL.LU R14, [R1+0x9d8] ;  /* 0x0009d800010e7983 */ /* 0x001ea80000300800 */
[----:B-1----:R-:W2:Y:S04]  /*c4d0*/  LDL.LU R12, [R1+0x9d4] ;  /* 0x0009d400010c7983 */ /* 0x002ea80000300800 */
[----:B---3--:R-:W3:Y:S04]  /*c4e0*/  LDL.LU R11, [R1+0x9d0] ;  /* 0x0009d000010b7983 */ /* 0x008ee80000300800 */
[----:B------:R0:W-:Y:S04]  /*c4f0*/  STS.U16 [R8+UR4+0x2f00], R7 ;  /* 0x002f000708007988 */ /* 0x0001e80008000404 */
[----:B------:R1:W-:Y:S04]  /*c500*/  STS.U16 [R8+UR4+0x3300], R26 ;  /* 0x0033001a08007988 */ /* 0x0003e80008000404 */
[----:B0-----:R-:W2:Y:S04]  /*c510*/  LDL.LU R7, [R1+0x9cc] ;  /* 0x0009cc0001077983 */ /* 0x001ea80000300800 */
[----:B-1----:R-:W4:Y:S04]  /*c520*/  LDL.LU R26, [R1+0x9c8] ;  /* 0x0009c800011a7983 */ /* 0x002f280000300800 */
[----:B------:R4:W-:Y:S04]  /*c530*/  STS.U16 [R8+UR4+0x3700], R27 ;  /* 0x0037001b08007988 */ /* 0x0009e80008000404 */
[----:B------:R0:W-:Y:S04]  /*c540*/  STS.U16 [R8+UR4+0x3b00], R6 ;  /* 0x003b000608007988 */ /* 0x0001e80008000404 */
[----:B------:R1:W-:Y:S01]  /*c550*/  STS.U16 [R8+UR4+0x3f00], R10 ;  /* 0x003f000a08007988 */ /* 0x0003e20008000404 */
[----:B----4-:R-:W-:-:S03]  /*c560*/  IMAD.SHL.U32 R27, R26, 0x2, RZ ;  /* 0x000000021a1b7824 */ /* 0x010fc600078e00ff */
[----:B------:R-:W4:Y:S02]  /*c570*/  LDL.LU R26, [R1+0x48] ;  /* 0x00004800011a7983 */ /* 0x000f240000300800 */
[----:B------:R-:W-:Y:S02]  /*c580*/  LOP3.LUT R27, R27, 0x70, RZ, 0x3c, !PT ;  /* 0x000000701b1b7812 */ /* 0x000fe400078e3cff */
[----:B0-----:R-:W3:Y:S04]  /*c590*/  LDL.LU R6, [R1+0x9c4] ;  /* 0x0009c40001067983 */ /* 0x001ee80000300800 */
[----:B-1----:R-:W2:Y:S04]  /*c5a0*/  LDL.LU R10, [R1+0x9c0] ;  /* 0x0009c000010a7983 */ /* 0x002ea80000300800 */
[----:B------:R0:W-:Y:S04]  /*c5b0*/  STS.U16 [R27+UR4+0x380], R13 ;  /* 0x0003800d1b007988 */ /* 0x0001e80008000404 */
[----:B------:R1:W-:Y:S04]  /*c5c0*/  STS.U16 [R27+UR4+0x780], R15 ;  /* 0x0007800f1b007988 */ /* 0x0003e80008000404 */
[----:B------:R1:W-:Y:S04]  /*c5d0*/  STS.U16 [R27+UR4+0xb80], R17 ;  /* 0x000b80111b007988 */ /* 0x0003e80008000404 */
[----:B0-----:R-:W4:Y:S04]  /*c5e0*/  LDL.LU R13, [R1+0x9bc] ;  /* 0x0009bc00010d7983 */ /* 0x001f280000300800 */
[----:B-1----:R-:W3:Y:S04]  /*c5f0*/  LDL.LU R15, [R1+0x9b8] ;  /* 0x0009b800010f7983 */ /* 0x002ee80000300800 */
[----:B------:R-:W3:Y:S04]  /*c600*/  LDL.LU R17, [R1+0x9b4] ;  /* 0x0009b40001117983 */ /* 0x000ee80000300800 */
[----:B------:R0:W-:Y:S04]  /*c610*/  STS.U16 [R27+UR4+0xf80], R18 ;  /* 0x000f80121b007988 */ /* 0x0001e80008000404 */
[----:B------:R1:W-:Y:S04]  /*c620*/  STS.U16 [R27+UR4+0x1380], R19 ;  /* 0x001380131b007988 */ /* 0x0003e80008000404 */
[----:B------:R1:W-:Y:S04]  /*c630*/  STS.U16 [R27+UR4+0x1780], R20 ;  /* 0x001780141b007988 */ /* 0x0003e80008000404 */
[----:B0-----:R-:W3:Y:S04]  /*c640*/  LDL.LU R18, [R1+0x9b0] ;  /* 0x0009b00001127983 */ /* 0x001ee80000300800 */
[----:B-1----:R-:W3:Y:S04]  /*c650*/  LDL.LU R19, [R1+0x9ac] ;  /* 0x0009ac0001137983 */ /* 0x002ee80000300800 */
[----:B------:R-:W3:Y:S04]  /*c660*/  LDL.LU R20, [R1+0x9a8] ;  /* 0x0009a80001147983 */ /* 0x000ee80000300800 */
[----:B------:R0:W-:Y:S04]  /*c670*/  STS.U16 [R27+UR4+0x1b80], R21 ;  /* 0x001b80151b007988 */ /* 0x0001e80008000404 */
[----:B------:R1:W-:Y:S04]  /*c680*/  STS.U16 [R27+UR4+0x1f80], R22 ;  /* 0x001f80161b007988 */ /* 0x0003e80008000404 */
[----:B------:R1:W-:Y:S04]  /*c690*/  STS.U16 [R27+UR4+0x2380], R23 ;  /* 0x002380171b007988 */ /* 0x0003e80008000404 */
[----:B0-----:R-:W3:Y:S04]  /*c6a0*/  LDL.LU R21, [R1+0x9a4] ;  /* 0x0009a40001157983 */ /* 0x001ee80000300800 */
[----:B-1----:R-:W2:Y:S04]  /*c6b0*/  LDL.LU R22, [R1+0x9a0] ;  /* 0x0009a00001167983 */ /* 0x002ea80000300800 */
[----:B------:R-:W3:Y:S04]  /*c6c0*/  LDL.LU R23, [R1+0x99c] ;  /* 0x00099c0001177983 */ /* 0x000ee80000300800 */
[----:B------:R0:W-:Y:S04]  /*c6d0*/  STS.U16 [R27+UR4+0x2780], R2 ;  /* 0x002780021b007988 */ /* 0x0001e80008000404 */
[----:B------:R1:W-:Y:S04]  /*c6e0*/  STS.U16 [R27+UR4+0x2b80], R3 ;  /* 0x002b80031b007988 */ /* 0x0003e80008000404 */
[----:B------:R1:W-:Y:S04]  /*c6f0*/  STS.U16 [R27+UR4+0x2f80], R4 ;  /* 0x002f80041b007988 */ /* 0x0003e80008000404 */
[----:B0-----:R-:W2:Y:S04]  /*c700*/  LDL.LU R2, [R1+0x998] ;  /* 0x0009980001027983 */ /* 0x001ea80000300800 */
[----:B-1----:R-:W2:Y:S04]  /*c710*/  LDL.LU R3, [R1+0x994] ;  /* 0x0009940001037983 */ /* 0x002ea80000300800 */
[----:B------:R-:W2:Y:S04]  /*c720*/  LDL.LU R4, [R1+0x990] ;  /* 0x0009900001047983 */ /* 0x000ea80000300800 */
[----:B------:R0:W-:Y:S04]  /*c730*/  STS.U16 [R27+UR4+0x3380], R5 ;  /* 0x003380051b007988 */ /* 0x0001e80008000404 */
[----:B------:R1:W-:Y:S04]  /*c740*/  STS.U16 [R27+UR4+0x3780], R24 ;  /* 0x003780181b007988 */ /* 0x0003e80008000404 */
[----:B------:R1:W-:Y:S04]  /*c750*/  STS.U16 [R27+UR4+0x3b80], R25 ;  /* 0x003b80191b007988 */ /* 0x0003e80008000404 */
[----:B0-----:R-:W2:Y:S04]  /*c760*/  LDL.LU R5, [R1+0x98c] ;  /* 0x00098c0001057983 */ /* 0x001ea80000300800 */
[----:B-1----:R-:W2:Y:S04]  /*c770*/  LDL.LU R24, [R1+0x988] ;  /* 0x0009880001187983 */ /* 0x002ea80000300800 */
[----:B------:R-:W2:Y:S04]  /*c780*/  LDL.LU R25, [R1+0x984] ;  /* 0x0009840001197983 */ /* 0x000ea80000300800 */
[----:B------:R0:W-:Y:S04]  /*c790*/  STS.U16 [R27+UR4+0x3f80], R28 ;  /* 0x003f801c1b007988 */ /* 0x0001e80008000404 */
[----:B0-----:R-:W2:Y:S01]  /*c7a0*/  LDL.LU R27, [R1+0x980] ;  /* 0x00098000011b7983 */ /* 0x001ea20000300800 */
[----:B------:R-:W0:Y:S02]  /*c7b0*/  S2R R28, SR_TID.X ;  /* 0x00000000001c7919 */ /* 0x000e240000002100 */
[----:B0-----:R-:W-:-:S05]  /*c7c0*/  LOP3.LUT R28, R28, 0x3f, RZ, 0xc0, !PT ;  /* 0x0000003f1c1c7812 */ /* 0x001fca00078ec0ff */
[----:B------:R-:W-:-:S05]  /*c7d0*/  IMAD.SHL.U32 R28, R28, 0x2, RZ ;  /* 0x000000021c1c7824 */ /* 0x000fca00078e00ff */
[----:B------:R0:W-:Y:S04]  /*c7e0*/  STS.U16 [R28+UR4+0x4080], R9 ;  /* 0x004080091c007988 */ /* 0x0001e80008000404 */
[----:B0-----:R-:W2:Y:S04]  /*c7f0*/  LDL.LU R9, [R1+0x30] ;  /* 0x0000300001097983 */ /* 0x001ea80000300800 */
[----:B----4-:R-:W-:Y:S04]  /*c800*/  STS.U16 [R28+UR4+0x4800], R13 ;  /* 0x0048000d1c007988 */ /* 0x010fe80008000404 */
[----:B---3--:R0:W-:Y:S04]  /*c810*/  STS.U16 [R28+UR4+0x4000], R23 ;  /* 0x004000171c007988 */ /* 0x0081e80008000404 */
[----:B0-----:R-:W3:Y:S04]  /*c820*/  LDL.LU R23, [R1+0x34] ;  /* 0x0000340001177983 */ /* 0x001ee80000300800 */
[----:B------:R-:W4:Y:S04]  /*c830*/  LDL.LU R13, [R1+0x38] ;  /* 0x00003800010d7983 */ /* 0x000f280000300800 */
[----:B--2---:R-:W-:Y:S04]  /*c840*/  STS.U16 [R28+UR4+0x4880], R27 ;  /* 0x0048801b1c007988 */ /* 0x004fe80008000404 */
[----:B------:R0:W-:Y:S04]  /*c850*/  STS.U16 [R29+UR4+0x4100], R22 ;  /* 0x004100161d007988 */ /* 0x0001e80008000404 */
[----:B------:R1:W-:Y:S04]  /*c860*/  STS.U16 [R29+UR4+0x4180], R26 ;  /* 0x0041801a1d007988 */ /* 0x0003e80008000404 */
[----:B0-----:R-:W2:Y:S04]  /*c870*/  LDL.LU R22, [R1+0x40] ;  /* 0x0000400001167983 */ /* 0x001ea80000300800 */
[----:B-1----:R-:W3:Y:S01]  /*c880*/  LDL.LU R26, [R1+0x97c] ;  /* 0x00097c00011a7983 */ /* 0x002ee20000300800 */
[----:B------:R-:W0:Y:S03]  /*c890*/  S2R R27, SR_TID.X ;  /* 0x00000000001b7919 */ /* 0x000e260000002100 */
[----:B---3--:R1:W-:Y:S04]  /*c8a0*/  STS.U16 [R29+UR4+0x4980], R26 ;  /* 0x0049801a1d007988 */ /* 0x0083e80008000404 */
[----:B-1----:R-:W3:Y:S04]  /*c8b0*/  LDL.LU R26, [R1+0x44] ;  /* 0x00004400011a7983 */ /* 0x002ee80000300800 */
[----:B------:R1:W-:Y:S04]  /*c8c0*/  STS.U16 [R29+UR4+0x4900], R10 ;  /* 0x0049000a1d007988 */ /* 0x0003e80008000404 */
[----:B-1----:R-:W4:Y:S01]  /*c8d0*/  LDL.LU R29, [R1+0x978] ;  /* 0x00097800011d7983 */ /* 0x002f220000300800 */
[----:B0-----:R-:W-:-:S05]  /*c8e0*/  LOP3.LUT R28, R27, 0x3f, RZ, 0xc0, !PT ;  /* 0x0000003f1b1c7812 */ /* 0x001fca00078ec0ff */
[C---:B------:R-:W-:Y:S02]  /*c8f0*/  IMAD.SHL.U32 R27, R28.reuse, 0x2, RZ ;  /* 0x000000021c1b7824 */ /* 0x040fe400078e00ff */
[----:B------:R-:W-:-:S03]  /*c900*/  IMAD.SHL.U32 R28, R28, 0x2, RZ ;  /* 0x000000021c1c7824 */ /* 0x000fc600078e00ff */
[----:B------:R-:W-:Y:S02]  /*c910*/  LOP3.LUT R27, R27, 0x20, RZ, 0x3c, !PT ;  /* 0x000000201b1b7812 */ /* 0x000fe400078e3cff */
[----:B------:R-:W-:-:S03]  /*c920*/  LOP3.LUT R28, R28, 0x30, RZ, 0x3c, !PT ;  /* 0x000000301c1c7812 */ /* 0x000fc600078e3cff */
[----:B------:R-:W-:Y:S04]  /*c930*/  STS.U16 [R27+UR4+0x4200], R21 ;  /* 0x004200151b007988 */ /* 0x000fe80008000404 */
[----:B---3--:R-:W-:Y:S04]  /*c940*/  STS.U16 [R27+UR4+0x4280], R26 ;  /* 0x0042801a1b007988 */ /* 0x008fe80008000404 */
[----:B------:R-:W-:Y:S04]  /*c950*/  STS.U16 [R27+UR4+0x4a80], R25 ;  /* 0x004a80191b007988 */ /* 0x000fe80008000404 */
[----:B------:R-:W-:Y:S04]  /*c960*/  STS.U16 [R27+UR4+0x4a00], R6 ;  /* 0x004a00061b007988 */ /* 0x000fe80008000404 */
[----:B------:R-:W-:Y:S04]  /*c970*/  STS.U16 [R28+UR4+0x4300], R20 ;  /* 0x004300141c007988 */ /* 0x000fe80008000404 */
[----:B--2---:R-:W-:Y:S04]  /*c980*/  STS.U16 [R28+UR4+0x4380], R22 ;  /* 0x004380161c007988 */ /* 0x004fe80008000404 */
[----:B------:R-:W-:Y:S04]  /*c990*/  STS.U16 [R28+UR4+0x4b80], R24 ;  /* 0x004b80181c007988 */ /* 0x000fe80008000404 */
[----:B------:R-:W-:Y:S04]  /*c9a0*/  STS.U16 [R28+UR4+0x4b00], R7 ;  /* 0x004b00071c007988 */ /* 0x000fe80008000404 */
[----:B------:R-:W-:Y:S04]  /*c9b0*/  STS.U16 [R0+UR4+0x4400], R19 ;  /* 0x0044001300007988 */ /* 0x000fe80008000404 */
[----:B----4-:R0:W-:Y:S04]  /*c9c0*/  STS.U16 [R0+UR4+0x4480], R29 ;  /* 0x0044801d00007988 */ /* 0x0101e80008000404 */
[----:B0-----:R-:W2:Y:S01]  /*c9d0*/  LDL R29, [R1+0x80] ;  /* 0x00008000011d7983 */ /* 0x001ea20000100800 */
[----:B------:R-:W0:Y:S03]  /*c9e0*/  S2R R27, SR_TID.X ;  /* 0x00000000001b7919 */ /* 0x000e260000002100 */
[----:B------:R-:W-:Y:S04]  /*c9f0*/  STS.U16 [R0+UR4+0x4c80], R5 ;  /* 0x004c800500007988 */ /* 0x000fe80008000404 */
[----:B------:R1:W-:Y:S04]  /*ca00*/  STS.U16 [R0+UR4+0x4c00], R11 ;  /* 0x004c000b00007988 */ /* 0x0003e80008000404 */
[----:B-1----:R-:W3:Y:S01]  /*ca10*/  LDL R0, [R1+0x750] ;  /* 0x0007500001007983 */ /* 0x002ee20000100800 */
[----:B0-----:R-:W-:-:S05]  /*ca20*/  LOP3.LUT R27, R27, 0x3f, RZ, 0xc0, !PT ;  /* 0x0000003f1b1b7812 */ /* 0x001fca00078ec0ff */
[----:B------:R-:W-:Y:S02]  /*ca30*/  IMAD.SHL.U32 R28, R27, 0x2, RZ ;  /* 0x000000021b1c7824 */ /* 0x000fe400078e00ff */
[----:B------:R-:W0:Y:S03]  /*ca40*/  S2R R27, SR_TID.X ;  /* 0x00000000001b7919 */ /* 0x000e260000002100 */
[----:B------:R-:W-:-:S05]  /*ca50*/  LOP3.LUT R28, R28, 0x50, RZ, 0x3c, !PT ;  /* 0x000000501c1c7812 */ /* 0x000fca00078e3cff */
[----:B------:R-:W-:Y:S04]  /*ca60*/  STS.U16 [R28+UR4+0x4500], R18 ;  /* 0x004500121c007988 */ /* 0x000fe80008000404 */
[----:B------:R-:W-:Y:S04]  /*ca70*/  STS.U16 [R28+UR4+0x4580], R13 ;  /* 0x0045800d1c007988 */ /* 0x000fe80008000404 */
[----:B------:R-:W-:Y:S04]  /*ca80*/  STS.U16 [R28+UR4+0x4d80], R4 ;  /* 0x004d80041c007988 */ /* 0x000fe80008000404 */
[----:B------:R-:W-:Y:S04]  /*ca90*/  STS.U16 [R28+UR4+0x4d00], R12 ;  /* 0x004d000c1c007988 */ /* 0x000fe80008000404 */
[----:B------:R-:W-:Y:S04]  /*caa0*/  STS.U16 [R8+UR4+0x4600], R17 ;  /* 0x0046001108007988 */ /* 0x000fe80008000404 */
[----:B------:R-:W-:Y:S04]  /*cab0*/  STS.U16 [R8+UR4+0x4680], R23 ;  /* 0x0046801708007988 */ /* 0x000fe80008000404 */
[----:B------:R-:W-:Y:S04]  /*cac0*/  STS.U16 [R8+UR4+0x4e80], R3 ;  /* 0x004e800308007988 */ /* 0x000fe80008000404 */
[----:B------:R1:W-:Y:S01]  /*cad0*/  STS.U16 [R8+UR4+0x4e00], R14 ;  /* 0x004e000e08007988 */ /* 0x0003e20008000404 */
[----:B0-----:R-:W-:Y:S01]  /*cae0*/  LOP3.LUT R27, R27, 0x3f, RZ, 0xc0, !PT ;  /* 0x0000003f1b1b7812 */ /* 0x001fe200078ec0ff */
[----:B-1----:R-:W0:Y:S04]  /*caf0*/  S2R R8, SR_TID.X ;  /* 0x0000000000087919 */ /* 0x002e280000002100 */
[----:B------:R-:W-:-:S05]  /*cb00*/  IMAD.SHL.U32 R27, R27, 0x2, RZ ;  /* 0x000000021b1b7824 */ /* 0x000fca00078e00ff */
[----:B------:R-:W-:-:S05]  /*cb10*/  LOP3.LUT R27, R27, 0x70, RZ, 0x3c, !PT ;  /* 0x000000701b1b7812 */ /* 0x000fca00078e3cff */
[----:B------:R-:W-:Y:S04]  /*cb20*/  STS.U16 [R27+UR4+0x4700], R15 ;  /* 0x0047000f1b007988 */ /* 0x000fe80008000404 */
[----:B------:R0:W-:Y:S04]  /*cb30*/  STS.U16 [R27+UR4+0x4780], R9 ;  /* 0x004780091b007988 */ /* 0x0001e80008000404 */
[----:B------:R-:W-:Y:S04]  /*cb40*/  STS.U16 [R27+UR4+0x4f80], R2 ;  /* 0x004f80021b007988 */ /* 0x000fe80008000404 */
[----:B------:R-:W-:Y:S01]  /*cb50*/  STS.U16 [R27+UR4+0x4f00], R16 ;  /* 0x004f00101b007988 */ /* 0x000fe20008000404 */
[----:B------:R-:W-:Y:S01]  /*cb60*/  BAR.SYNC.DEFER_BLOCKING 0x0 ;  /* 0x0000000000007b1d */ /* 0x000fe20000010000 */
[C---:B0-----:R-:W-:Y:S01]  /*cb70*/  IMAD.SHL.U32 R9, R8.reuse, 0x2, RZ ;  /* 0x0000000208097824 */ /* 0x041fe200078e00ff */
[----:B------:R-:W-:-:S05]  /*cb80*/  LOP3.LUT R8, R8, 0x7, RZ, 0xc0, !PT ;  /* 0x0000000708087812 */ /* 0x000fca00078ec0ff */
[----:B------:R-:W-:-:S05]  /*cb90*/  IMAD R8, R8, 0x110, RZ ;  /* 0x0000011008087824 */ /* 0x000fca00078e02ff */
[----:B------:R-:W-:-:S05]  /*cba0*/  LOP3.LUT R8, R8, 0x30, R9, 0x78, !PT ;  /* 0x0000003008087812 */ /* 0x000fca00078e7809 */
[----:B------:R-:W-:Y:S04]  /*cbb0*/  LDSM.16.M88.4 R4, [R8+UR4+0x4000] ;  /* 0x004000040804783b */ /* 0x000fe80008000200 */
[----:B------:R-:W0:Y:S04]  /*cbc0*/  LDSM.16.M88.4 R8, [R8+UR4+0x4800] ;  /* 0x004800040808783b */ /* 0x000e280008000200 */
[----:B0-----:R-:W-:Y:S04]  /*cbd0*/  STL.64 [R1+0x970], R10 ;  /* 0x0009700a01007387 */ /* 0x001fe80000100a00 */
[----:B------:R0:W-:Y:S04]  /*cbe0*/  STL.64 [R1+0x968], R8 ;  /* 0x0009680801007387 */ /* 0x0001e80000100a00 */
[----:B0-----:R-:W4:Y:S04]  /*cbf0*/  LDL.LU.64 R8, [R1+0xa0] ;  /* 0x0000a00001087983 */ /* 0x001f280000300a00 */
[----:B------:R-:W4:Y:S04]  /*cc00*/  LDL.LU.64 R10, [R1+0xa8] ;  /* 0x0000a800010a7983 */ /* 0x000f280000300a00 */
[----:B--2---:R-:W0:Y:S04]  /*cc10*/  LDSM.16.MT88.4 R24, [R29+UR4+0x800] ;  /* 0x000800041d18783b */ /* 0x004e280008004200 */
[----:B------:R-:W4:Y:S04]  /*cc20*/  LDSM.16.MT88.4 R20, [R29+UR4] ;  /* 0x000000041d14783b */ /* 0x000f280008004200 */
[----:B---3--:R-:W1:Y:S04]  /*cc30*/  LDSM.16.MT88.4 R12, [R0+UR4+0x800] ;  /* 0x00080004000c783b */ /* 0x008e680008004200 */
[----:B------:R-:W2:Y:S04]  /*cc40*/  LDSM.16.MT88.4 R16, [R0+UR4] ;  /* 0x000000040010783b */ /* 0x000ea80008004200 */
[----:B0-----:R-:W-:Y:S04]  /*cc50*/  STL.64 [R1+0x950], R26 ;  /* 0x0009501a01007387 */ /* 0x001fe80000100a00 */
[----:B------:R0:W-:Y:S04]  /*cc60*/  STL.64 [R1+0x948], R24 ;  /* 0x0009481801007387 */ /* 0x0001e80000100a00 */
[----:B0-----:R-:W3:Y:S04]  /*cc70*/  LDL.LU.64 R24, [R1] ;  /* 0x0000000001187983 */ /* 0x001ee80000300a00 */
[----:B------:R-:W2:Y:S01]  /*cc80*/  LDL.LU.64 R26, [R1+0x8] ;  /* 0x00000800011a7983 */ /* 0x000ea20000300a00 */
[----:B----4-:R-:W-:-:S15]  /*cc90*/  HMMA.16816.F32 R8, R20, R4, R8 ;  /* 0x000000041408723c */ /* 0x010fde0000001808 */
[----:B------:R-:W-:-:S09]  /*cca0*/  NOP ;  /* 0x0000000000007918 */ /* 0x000fd20000000000 */
[----:B------:R-:W-:Y:S01]  /*ccb0*/  IMAD.MOV.U32 R28, RZ, RZ, R11 ;  /* 0x000000ffff1c7224 */ /* 0x000fe200078e000b */
[----:B--2---:R-:W-:Y:S04]  /*ccc0*/  STL.64 [R1+0x960], R26 ;  /* 0x0009601a01007387 */ /* 0x004fe80000100a00 */
[----:B---3--:R0:W-:Y:S04]  /*ccd0*/  STL.64 [R1+0x958], R24 ;  /* 0x0009581801007387 */ /* 0x0081e80000100a00 */
[----:B0-----:R-:W2:Y:S04]  /*cce0*/  LDL.LU.64 R24, [R1+0x10] ;  /* 0x0000100001187983 */ /* 0x001ea80000300a00 */
[----:B------:R-:W2:Y:S04]  /*ccf0*/  LDL.LU.64 R26, [R1+0x18] ;  /* 0x00001800011a7983 */ /* 0x000ea80000300a00 */
[----:B-1----:R-:W-:Y:S04]  /*cd00*/  STL.64 [R1+0x940], R14 ;  /* 0x0009400e01007387 */ /* 0x002fe80000100a00 */
[----:B------:R0:W-:Y:S04]  /*cd10*/  STL.64 [R1+0x938], R12 ;  /* 0x0009380c01007387 */ /* 0x0001e80000100a00 */
[----:B0-----:R-:W3:Y:S04]  /*cd20*/  LDL.LU.64 R12, [R1+0x20] ;  /* 0x00002000010c7983 */ /* 0x001ee80000300a00 */
[----:B------:R-:W3:Y:S04]  /*cd30*/  LDL.LU.64 R14, [R1+0x28] ;  /* 0x00002800010e7983 */ /* 0x000ee80000300a00 */
[----:B------:R-:W-:Y:S04]  /*cd40*/  STL.64 [R1+0x30], R8 ;  /* 0x0000300801007387 */ /* 0x000fe80000100a00 */
[----:B------:R0:W-:Y:S04]  /*cd50*/  STL [R1+0x38], R10 ;  /* 0x0000380a01007387 */ /* 0x0001e80000100800 */
[----:B0-----:R-:W4:Y:S04]  /*cd60*/  LDL.LU.64 R10, [R1+0x970] ;  /* 0x00097000010a7983 */ /* 0x001f280000300a00 */
[----:B------:R-:W3:Y:S01]  /*cd70*/  LDL.LU.64 R8, [R1+0x968] ;  /* 0x0009680001087983 */ /* 0x000ee20000300a00 */
[----:B--2---:R-:W-:-:S15]  /*cd80*/  HMMA.16816.F32 R24, R16, R4, R24 ;  /* 0x000000041018723c */ /* 0x004fde0000001818 */
[----:B------:R-:W-:-:S09]  /*cd90*/  NOP ;  /* 0x0000000000007918 */ /* 0x000fd20000000000 */
[----:B------:R-:W-:Y:S02]  /*cda0*/  IMAD.MOV.U32 R5, RZ, RZ, R26 ;  /* 0x000000ffff057224 */ /* 0x000fe400078e001a */
[----:B------:R-:W-:Y:S02]  /*cdb0*/  IMAD.MOV.U32 R4, RZ, RZ, R27 ;  /* 0x000000ffff047224 */ /* 0x000fe400078e001b */
[----:B------:R-:W-:Y:S01]  /*cdc0*/  IMAD.MOV.U32 R3, RZ, RZ, R24 ;  /* 0x000000ffff037224 */ /* 0x000fe200078e0018 */
[----:B------:R-:W2:Y:S01]  /*cdd0*/  LDL.LU.64 R26, [R1+0x960] ;  /* 0x00096000011a7983 */ /* 0x000ea20000300a00 */
[----:B---3--:R-:W-:Y:S07]  /*cde0*/  HMMA.16816.F32 R12, R20, R8, R12 ;  /* 0x00000008140c723c */ /* 0x008fee000000180c */
[----:B------:R-:W-:-:S02]  /*cdf0*/  IMAD.MOV.U32 R20, RZ, RZ, R25 ;  /* 0x000000ffff147224 */ /* 0x000fc400078e0019 */
[----:B------:R-:W2:Y:S02]  /*ce00*/  LDL.LU.64 R24, [R1+0x958] ;  /* 0x0009580001187983 */ /* 0x000ea40000300a00 */
[----:B--2---:R-:W-:Y:S02]  /*ce10*/  HMMA.16816.F32 R16, R16, R8, R24 ;  /* 0x000000081010723c */ /* 0x004fe40000001818 */
[----:B------:R-:W2:Y:S04]  /*ce20*/  LDL.LU.64 R26, [R1+0x950] ;  /* 0x00095000011a7983 */ /* 0x000ea80000300a00 */
[----:B------:R-:W2:-:S15]  /*ce30*/  LDL.LU.64 R24, [R1+0x948] ;  /* 0x0009480001187983 */ /* 0x000e9e0000300a00 */
[----:B------:R-:W-:-:S03]  /*ce40*/  NOP ;  /* 0x0000000000007918 */ /* 0x000fc60000000000 */
[----:B------:R-:W-:Y:S02]  /*ce50*/  IMAD.MOV.U32 R21, RZ, RZ, R16 ;  /* 0x000000ffff157224 */ /* 0x000fe400078e0010 */
[----:B------:R-:W-:Y:S02]  /*ce60*/  IMAD.MOV.U32 R9, RZ, RZ, R17 ;  /* 0x000000ffff097224 */ /* 0x000fe400078e0011 */
[----:B------:R-:W-:Y:S02]  /*ce70*/  IMAD.MOV.U32 R8, RZ, RZ, R18 ;  /* 0x000000ffff087224 */ /* 0x000fe400078e0012 */
[----:B------:R-:W-:Y:S02]  /*ce80*/  IMAD.MOV.U32 R2, RZ, RZ, R19 ;  /* 0x000000ffff027224 */ /* 0x000fe400078e0013 */
[----:B------:R-:W0:Y:S04]  /*ce90*/  LDSM.16.MT88.4 R16, [R29+UR4+0x1000] ;  /* 0x001000041d10783b */ /* 0x000e280008004200 */
[----:B0-----:R0:W-:Y:S02]  /*cea0*/  STL.64 [R1+0x920], R18 ;  /* 0x0009201201007387 */ /* 0x0011e40000100a00 */
[----:B0-----:R-:W-:-:S02]  /*ceb0*/  IMAD.MOV.U32 R19, RZ, RZ, R2 ;  /* 0x000000ffff137224 */ /* 0x001fc400078e0002 */
[----:B------:R-:W0:Y:S01]  /*cec0*/  S2R R2, SR_TID.X ;  /* 0x0000000000027919 */ /* 0x000e220000002100 */
[----:B------:R-:W-:Y:S01]  /*ced0*/  IMAD.MOV.U32 R18, RZ, RZ, R8 ;  /* 0x000000ffff127224 */ /* 0x000fe200078e0008 */
[----:B------:R1:W-:Y:S04]  /*cee0*/  STL.64 [R1+0x918], R16 ;  /* 0x0009181001007387 */ /* 0x0003e80000100a00 */
[----:B------:R-:W-:Y:S01]  /*cef0*/  STL.64 [R1+0x930], R18 ;  /* 0x0009301201007387 */ /* 0x000fe20000100a00 */
[----:B-1----:R-:W-:Y:S02]  /*cf00*/  IMAD.MOV.U32 R16, RZ, RZ, R21 ;  /* 0x000000ffff107224 */ /* 0x002fe400078e0015 */
[----:B------:R-:W-:-:S05]  /*cf10*/  IMAD.MOV.U32 R17, RZ, RZ, R9 ;  /* 0x000000ffff117224 */ /* 0x000fca00078e0009 */
[----:B------:R1:W-:Y:S02]  /*cf20*/  STL.64 [R1+0x928], R16 ;  /* 0x0009281001007387 */ /* 0x0003e40000100a00 */
[----:B-1----:R-:W-:Y:S02]  /*cf30*/  IMAD.MOV.U32 R16, RZ, RZ, R3 ;  /* 0x000000ffff107224 */ /* 0x002fe400078e0003 */
[C---:B0-----:R-:W-:Y:S01]  /*cf40*/  IMAD.SHL.U32 R3, R2.reuse, 0x2, RZ ;  /* 0x0000000202037824 */ /* 0x041fe200078e00ff */
[----:B------:R-:W-:-:S05]  /*cf50*/  LOP3.LUT R2, R2, 0x7, RZ, 0xc0, !PT ;  /* 0x0000000702027812 */ /* 0x000fca00078ec0ff */
[----:B------:R-:W-:-:S05]  /*cf60*/  IMAD R2, R2, 0x110, RZ ;  /* 0x0000011002027824 */ /* 0x000fca00078e02ff */
[----:B------:R-:W-:-:S04]  /*cf70*/  LOP3.LUT R2, R2, 0x30, R3, 0x78, !PT ;  /* 0x0000003002027812 */ /* 0x000fc800078e7803 */
[----:B------:R-:W-:Y:S01]  /*cf80*/  LOP3.LUT R2, R2, 0x40, RZ, 0x3c, !PT ;  /* 0x0000004002027812 */ /* 0x000fe200078e3cff */
[----:B------:R-:W-:-:S04]  /*cf90*/  IMAD.MOV.U32 R17, RZ, RZ, R20 ;  /* 0x000000ffff117224 */ /* 0x000fc800078e0014 */
[----:B------:R-:W0:Y:S04]  /*cfa0*/  LDSM.16.M88.4 R20, [R2+UR4+0x4000] ;  /* 0x004000040214783b */ /* 0x000e280008000200 */
[----:B0-----:R-:W-:Y:S04]  /*cfb0*/  STL.64 [R1+0x40], R20 ;  /* 0x0000401401007387 */ /* 0x001fe80000100a00 */
[----:B------:R-:W-:Y:S04]  /*cfc0*/  STL.64 [R1+0x48], R22 ;  /* 0x0000481601007387 */ /* 0x000fe80000100a00 */
[----:B------:R-:W0:Y:S02]  /*cfd0*/  LDSM.16.M88.4 R20, [R2+UR4+0x4800] ;  /* 0x004800040214783b */ /* 0x000e240008000200 */
[----:B0-----:R-:W-:-:S02]  /*cfe0*/  IMAD.MOV.U32 R3, RZ, RZ, R20 ;  /* 0x000000ffff037224 */ /* 0x001fc400078e0014 */
[----:B------:R-:W-:Y:S01]  /*cff0*/  STL.64 [R1+0x58], R22 ;  /* 0x0000581601007387 */ /* 0x000fe20000100a00 */
[----:B------:R-:W-:-:S03]  /*d000*/  IMAD.MOV.U32 R2, RZ, RZ, R21 ;  /* 0x000000ffff027224 */ /* 0x000fc600078e0015 */
[----:B------:R-:W0:Y:S04]  /*d010*/  LDSM.16.MT88.4 R20, [R0+UR4+0x1000] ;  /* 0x001000040014783b */ /* 0x000e280008004200 */
[----:B0-----:R-:W-:Y:S04]  /*d020*/  STL.64 [R1+0x910], R22 ;  /* 0x0009101601007387 */ /* 0x001fe80000100a00 */
[----:B------:R0:W-:Y:S04]  /*d030*/  STL.64 [R1+0x908], R20 ;  /* 0x0009081401007387 */ /* 0x0001e80000100a00 */
[----:B0-----:R-:W2:Y:S04]  /*d040*/  LDL.LU R20, [R1+0x30] ;  /* 0x0000300001147983 */ /* 0x001ea80000300800 */
[----:B------:R-:W2:Y:S04]  /*d050*/  LDL.LU R21, [R1+0x34] ;  /* 0x0000340001157983 */ /* 0x000ea80000300800 */
[----:B------:R-:W2:Y:S01]  /*d060*/  LDL.LU R22, [R1+0x38] ;  /* 0x0000380001167983 */ /* 0x000ea20000300800 */
[----:B------:R-:W-:-:S02]  /*d070*/  IMAD.MOV.U32 R23, RZ, RZ, R28 ;  /* 0x000000ffff177224 */ /* 0x000fc400078e001c */
[----:B------:R-:W-:-:S05]  /*d080*/  IMAD.MOV.U32 R18, RZ, RZ, R5 ;  /* 0x000000ffff127224 */ /* 0x000fca00078e0005 */
[C---:B--2---:R-:W-:Y:S06]  /*d090*/  HMMA.16816.F32 R20, R24.reuse, R6, R20 ;  /* 0x000000061814723c */ /* 0x044fec0000001814 */
[----:B----4-:R-:W-:Y:S01]  /*d0a0*/  HMMA.16816.F32 R24, R24, R10, R12 ;  /* 0x0000000a1818723c */ /* 0x010fe2000000180c */
[----:B------:R-:W2:Y:S04]  /*d0b0*/  LDL.LU.64 R14, [R1+0x940] ;  /* 0x00094000010e7983 */ /* 0x000ea80000300a00 */
[----:B------:R-:W2:Y:S01]  /*d0c0*/  LDL.LU.64 R12, [R1+0x938] ;  /* 0x00093800010c7983 */ /* 0x000ea20000300a00 */
[----:B------:R-:W-:-:S07]  /*d0d0*/  IMAD.MOV.U32 R19, RZ, RZ, R4 ;  /* 0x000000ffff137224 */ /* 0x000fce00078e0004 */
[----:B--2---:R-:W-:-:S15]  /*d0e0*/  HMMA.16816.F32 R16, R12, R6, R16 ;  /* 0x000000060c10723c */ /* 0x004fde0000001810 */
[----:B------:R-:W-:-:S09]  /*d0f0*/  NOP ;  /* 0x0000000000007918 */ /* 0x000fd20000000000 */
[----:B------:R-:W-:Y:S02]  /*d100*/  IMAD.MOV.U32 R5, RZ, RZ, R18 ;  /* 0x000000ffff057224 */ /* 0x000fe400078e0012 */
[----:B------:R-:W-:Y:S02]  /*d110*/  IMAD.MOV.U32 R4, RZ, RZ, R19 ;  /* 0x000000ffff047224 */ /* 0x000fe400078e0013 */
[----:B------:R-:W-:Y:S01]  /*d120*/  IMAD.MOV.U32 R7, RZ, RZ, R16 ;  /* 0x000000ffff077224 */ /* 0x000fe200078e0010 */
[----:B------:R-:W2:Y:S01]  /*d130*/  LDL.LU.64 R18, [R1+0x930] ;  /* 0x0009300001127983 */ /* 0x000ea20000300a00 */
[----:B------:R-:W-:-:S03]  /*d140*/  IMAD.MOV.U32 R6, RZ, RZ, R17 ;  /* 0x000000ffff067224 */ /* 0x000fc600078e0011 */
[----:B------:R-:W2:Y:S02]  /*d150*/  LDL.LU.64 R16, [R1+0x928] ;  /* 0x0009280001107983 */ /* 0x000ea40000300a00 */
[----:B--2---:R-:W-:Y:S02]  /*d160*/  HMMA.16816.F32 R12, R12, R10, R16 ;  /* 0x0000000a0c0c723c */ /* 0x004fe40000001810 */
[----:B------:R-:W2:Y:S04]  /*d170*/  LDL.LU.64 R18, [R1+0x920] ;  /* 0x0009200001127983 */ /* 0x000ea80000300a00 */
[----:B------:R-:W2:Y:S04]  /*d180*/  LDL.LU.64 R16, [R1+0x918] ;  /* 0x0009180001107983 */ /* 0x000ea80000300a00 */
[----:B------:R-:W-:-:S13]  /*d190*/  LDSM.16.MT88.4 R8, [R0+UR4+0x1800] ;  /* 0x001800040008783b */ /* 0x000fda0008004200 */
[----:B------:R0:W-:Y:S04]  /*d1a0*/  STL.64 [R1+0x900], R14 ;  /* 0x0009000e01007387 */ /* 0x0001e80000100a00 */
[----:B------:R1:W-:Y:S01]  /*d1b0*/  STL.64 [R1+0x8f8], R12 ;  /* 0x0008f80c01007387 */ /* 0x0003e20000100a00 */
[----:B0-----:R-:W-:Y:S02]  /*d1c0*/  IMAD.MOV.U32 R14, RZ, RZ, R5 ;  /* 0x000000ffff0e7224 */ /* 0x001fe400078e0005 */
[----:B------:R-:W-:Y:S02]  /*d1d0*/  IMAD.MOV.U32 R15, RZ, RZ, R4 ;  /* 0x000000ffff0f7224 */ /* 0x000fe400078e0004 */
[----:B-1----:R-:W-:Y:S02]  /*d1e0*/  IMAD.MOV.U32 R12, RZ, RZ, R7 ;  /* 0x000000ffff0c7224 */ /* 0x002fe400078e0007 */
[----:B------:R-:W-:-:S02]  /*d1f0*/  IMAD.MOV.U32 R13, RZ, RZ, R6 ;  /* 0x000000ffff0d7224 */ /* 0x000fc400078e0006 */
[----:B------:R-:W0:Y:S04]  /*d200*/  LDSM.16.MT88.4 R4, [R29+UR4+0x1800] ;  /* 0x001800041d04783b */ /* 0x000e280008004200 */
[----:B0-----:R-:W-:Y:S04]  /*d210*/  STL.64 [R1+0x8f0], R6 ;  /* 0x0008f00601007387 */ /* 0x001fe80000100a00 */
[----:B------:R-:W-:Y:S04]  /*d220*/  STL.64 [R1+0x8e8], R4 ;  /* 0x0008e80401007387 */ /* 0x000fe80000100a00 */
[----:B------:R-:W-:Y:S04]  /*d230*/  STL.64 [R1+0x8e0], R10 ;  /* 0x0008e00a01007387 */ /* 0x000fe80000100a00 */
[----:B------:R0:W-:Y:S04]  /*d240*/  STL.64 [R1+0x8d8], R8 ;  /* 0x0008d80801007387 */ /* 0x0001e80000100a00 */
[----:B0-----:R-:W2:Y:S01]  /*d250*/  LDL.LU.64 R8, [R1+0x40] ;  /* 0x0000400001087983 */ /* 0x001ea20000300a00 */
[----:B------:R-:W-:-:S02]  /*d260*/  IMAD.MOV.U32 R5, RZ, RZ, R2 ;  /* 0x000000ffff057224 */ /* 0x000fc400078e0002 */
[----:B------:R-:W-:Y:S01]  /*d270*/  IMAD.MOV.U32 R4, RZ, RZ, R3 ;  /* 0x000000ffff047224 */ /* 0x000fe200078e0003 */
[----:B------:R-:W3:Y:S01]  /*d280*/  LDL.LU.64 R10, [R1+0x48] ;  /* 0x00004800010a7983 */ /* 0x000ee20000300a00 */
[----:B--2---:R-:W-:-:S15]  /*d290*/  HMMA.16816.F32 R20, R16, R8, R20 ;  /* 0x000000081014723c */ /* 0x004fde0000001814 */
[----:B------:R-:W-:-:S09]  /*d2a0*/  NOP ;  /* 0x0000000000007918 */ /* 0x000fd20000000000 */
[----:B------:R-:W-:Y:S02]  /*d2b0*/  IMAD.MOV.U32 R2, RZ, RZ, R22 ;  /* 0x000000ffff027224 */ /* 0x000fe400078e0016 */
[----:B------:R-:W-:Y:S02]  /*d2c0*/  IMAD.MOV.U32 R0, RZ, RZ, R23 ;  /* 0x000000ffff007224 */ /* 0x000fe400078e0017 */
[----:B------:R-:W-:Y:S01]  /*d2d0*/  IMAD.MOV.U32 R28, RZ, RZ, R20 ;  /* 0x000000ffff1c7224 */ /* 0x000fe200078e0014 */
[----:B------:R-:W2:Y:S01]  /*d2e0*/  LDL.LU.64 R22, [R1+0x910] ;  /* 0x0009100001167983 */ /* 0x000ea20000300a00 */
[----:B------:R-:W-:-:S03]  /*d2f0*/  IMAD.MOV.U32 R3, RZ, RZ, R21 ;  /* 0x000000ffff037224 */ /* 0x000fc600078e0015 */
[----:B------:R-:W2:Y:S01]  /*d300*/  LDL.LU.64 R20, [R1+0x908] ;  /* 0x0009080001147983 */ /* 0x000ea20000300a00 */
[----:B------:R-:W-:Y:S06]  /*d310*/  HMMA.16816.F32 R24, R16, R4, R24 ;  /* 0x000000041018723c */ /* 0x000fec0000001818 */
[----:B--2---:R-:W-:-:S15]  /*d320*/  HMMA.16816.F32 R12, R20, R8, R12 ;  /* 0x00000008140c723c */ /* 0x004fde000000180c */
[----:B------:R-:W-:-:S09]  /*d330*/  NOP ;  /* 0x0000000000007918 */ /* 0x000fd20000000000 */
[----:B------:R-:W-:Y:S02]  /*d340*/  IMAD.MOV.U32 R17, RZ, RZ, R14 ;  /* 0x000000ffff117224 */ /* 0x000fe400078e000e */
[----:B------:R-:W-:Y:S02]  /*d350*/  IMAD.MOV.U32 R16, RZ, RZ, R15 ;  /* 0x000000ffff107224 */ /* 0x000fe400078e000f */
[----:B------:R-:W-:Y:S01]  /*d360*/  IMAD.MOV.U32 R19, RZ, RZ, R12 ;  /* 0x000000ffff137224 */ /* 0x000fe200078e000c */
[----:B------:R-:W2:Y:S01]  /*d370*/  LDL.LU.64 R14, [R1+0x900] ;  /* 0x00090000010e7983 */ /* 0x000ea20000300a00 */
[----:B------:R-:W-:-:S03]  /*d380*/  IMAD.MOV.U32 R18, RZ, RZ, R13 ;  /* 0x000000ffff127224 */ /* 0x000fc600078e000d */
[----:B------:R-:W2:Y:S04]  /*d390*/  LDL.LU.64 R12, [R1+0x8f8] ;  /* 0x0008f800010c7983 */ /* 0x000ea80000300a00 */
[----:B------:R-:W4:Y:S04]  /*d3a0*/  LDL R8, [R1+0x1d0] ;  /* 0x0001d00001087983 */ /* 0x000f280000100800 */
[----:B------:R-:W3:Y:S04]  /*d3b0*/  LDL R9, [R1+0x750] ;  /* 0x0007500001097983 */ /* 0x000ee80000100800 */
[----:B------:R-:W3:Y:S01]  /*d3c0*/  LDL.LU.64 R6, [R1+0x8f0] ;  /* 0x0008f00001067983 */ /* 0x000ee20000300a00 */
[----:B--2---:R-:W-:Y:S03]  /*d3d0*/  HMMA.16816.F32 R20, R20, R4, R12 ;  /* 0x000000041414723c */ /* 0x004fe6000000180c */
[----:B------:R-:W2:Y:S04]  /*d3e0*/  LDL.LU.64 R4, [R1+0x8e8] ;  /* 0x0008e80001047983 */ /* 0x000ea80000300a00 */
[----:B----4-:R-:W-:-:S15]  /*d3f0*/  LDSM.16.M88.4 R12, [R8+UR4+0x4080] ;  /* 0x00408004080c783b */ /* 0x010fde0008000200 */
[----:B------:R-:W-:-:S01]  /*d400*/  NOP ;  /* 0x0000000000007918 */ /* 0x000fc20000000000 */
[----:B------:R0:W-:Y:S04]  /*d410*/  STL.64 [R1+0x8d0], R22 ;  /* 0x0008d01601007387 */ /* 0x0001e80000100a00 */
[----:B------:R1:W-:Y:S01]  /*d420*/  STL.64 [R1+0x8c8], R20 ;  /* 0x0008c81401007387 */ /* 0x0003e20000100a00 */
[----:B0-----:R-:W-:Y:S02]  /*d430*/  IMAD.MOV.U32 R22, RZ, RZ, R17 ;  /* 0x000000ffff167224 */ /* 0x001fe400078e0011 */
[----:B------:R-:W-:Y:S02]  /*d440*/  IMAD.MOV.U32 R23, RZ, RZ, R16 ;  /* 0x000000ffff177224 */ /* 0x000fe400078e0010 */
[----:B-1----:R-:W-:Y:S02]  /*d450*/  IMAD.MOV.U32 R20, RZ, RZ, R19 ;  /* 0x000000ffff147224 */ /* 0x002fe400078e0013 */
[----:B------:R-:W-:-:S02]  /*d460*/  IMAD.MOV.U32 R21, RZ, RZ, R18 ;  /* 0x000000ffff157224 */ /* 0x000fc400078e0012 */
[----:B------:R-:W0:Y:S04]  /*d470*/  LDSM.16.MT88.4 R16, [R29+UR4+0x2000] ;  /* 0x002000041d10783b */ /* 0x000e280008004200 */
[----:B0-----:R0:W-:Y:S04]  /*d480*/  STL.64 [R1+0x8c0], R18 ;  /* 0x0008c01201007387 */ /* 0x0011e80000100a00 */
[----:B------:R-:W-:Y:S04]  /*d490*/  STL.64 [R1+0x8b8], R16 ;  /* 0x0008b81001007387 */ /* 0x000fe80000100a00 */
[----:B0-----:R-:W4:Y:S04]  /*d4a0*/  LDL.LU R18, [R1+0x58] ;  /* 0x0000580001127983 */ /* 0x001f280000300800 */
[----:B------:R-:W4:Y:S04]  /*d4b0*/  LDL.LU R19, [R1+0x5c] ;  /* 0x00005c0001137983 */ /* 0x000f280000300800 */
[----:B------:R-:W-:Y:S04]  /*d4c0*/  STL.64 [R1+0x60], R12 ;  /* 0x0000600c01007387 */ /* 0x000fe80000100a00 */
[----:B------:R-:W-:Y:S04]  /*d4d0*/  STL.64 [R1+0x68], R14 ;  /* 0x0000680e01007387 */ /* 0x000fe80000100a00 */
[----:B------:R-:W0:Y:S04]  /*d4e0*/  LDSM.16.M88.4 R12, [R8+UR4+0x4880] ;  /* 0x00488004080c783b */ /* 0x000e280008000200 */
[----:B0-----:R-:W-:Y:S04]  /*d4f0*/  STL.64 [R1+0x70], R12 ;  /* 0x0000700c01007387 */ /* 0x001fe80000100a00 */
[----:B------:R-:W-:Y:S04]  /*d500*/  STL.64 [R1+0x78], R14 ;  /* 0x0000780e01007387 */ /* 0x000fe80000100a00 */
[----:B---3--:R-:W0:Y:S01]  /*d510*/  LDSM.16.MT88.4 R12, [R9+UR4+0x2000] ;  /* 0x00200004090c783b */ /* 0x008e220008004200 */
[----:B------:R-:W-:-:S02]  /*d520*/  IMAD.MOV.U32 R17, RZ, RZ, R10 ;  /* 0x000000ffff117224 */ /* 0x000fc400078e000a */
[----:B------:R-:W-:Y:S01]  /*d530*/  IMAD.MOV.U32 R16, RZ, RZ, R11 ;  /* 0x000000ffff107224 */ /* 0x000fe200078e000b */
[----:B0-----:R0:W-:Y:S04]  /*d540*/  STL.64 [R1+0x8b0], R14 ;  /* 0x0008b00e01007387 */ /* 0x0011e80000100a00 */
[----:B------:R1:W-:Y:S01]  /*d550*/  STL.64 [R1+0x8a8], R12 ;  /* 0x0008a80c01007387 */ /* 0x0003e20000100a00 */
[----:B0-----:R-:W-:Y:S02]  /*d560*/  IMAD.MOV.U32 R14, RZ, RZ, R2 ;  /* 0x000000ffff0e7224 */ /* 0x001fe400078e0002 */
[----:B------:R-:W-:Y:S02]  /*d570*/  IMAD.MOV.U32 R15, RZ, RZ, R0 ;  /* 0x000000ffff0f7224 */ /* 0x000fe400078e0000 */
[----:B-1----:R-:W-:-:S02]  /*d580*/  IMAD.MOV.U32 R12, RZ, RZ, R28 ;  /* 0x000000ffff0c7224 */ /* 0x002fc400078e001c */
[----:B------:R-:W-:-:S07]  /*d590*/  IMAD.MOV.U32 R13, RZ, RZ, R3 ;  /* 0x000000ffff0d7224 */ /* 0x000fce00078e0003 */
[C---:B--2---:R-:W-:Y:S01]  /*d5a0*/  HMMA.16816.F32 R12, R4.reuse, R10, R12 ;  /* 0x0000000a040c723c */ /* 0x044fe2000000180c */
[----:B------:R-:W2:Y:S04]  /*d5b0*/  LDL.LU.64 R10, [R1+0x8e0] ;  /* 0x0008e000010a7983 */ /* 0x000ea80000300a00 */
[----:B------:R-:W2:Y:S01]  /*d5c0*/  LDL.LU.64 R8, [R1+0x8d8] ;  /* 0x0008d80001087983 */ /* 0x000ea20000300a00 */
[----:B----4-:R-:W-:Y:S07]  /*d5d0*/  HMMA.16816.F32 R4, R4, R18, R24 ;  /* 0x000000120404723c */ /* 0x010fee0000001818 */
[----:B------:R-:W-:-:S02]  /*d5e0*/  IMAD.MOV.U32 R26, RZ, RZ, R17 ;  /* 0x000000ffff1a7224 */ /* 0x000fc400078e0011 */
[----:B------:R-:W-:-:S15]  /*d5f0*/  IMAD.MOV.U32 R27, RZ, RZ, R16 ;  /* 0x000000ffff1b7224 */ /* 0x000fde00078e0010 */
[----:B------:R-:W-:Y:S02]  /*d600*/  IMAD.MOV.U32 R0, RZ, RZ, R7 ;  /* 0x000000ffff007224 */ /* 0x000fe400078e0007 */
[----:B------:R-:W3:Y:S01]  /*d610*/  LDL R7, [R1+0x750] ;  /* 0x0007500001077983 */ /* 0x000ee20000100800 */
[C---:B--2---:R-:W-:Y:S03]  /*d620*/  HMMA.16816.F32 R24, R8.reuse, R26, R20 ;  /* 0x0000001a0818723c */ /* 0x044fe60000001814 */
[----:B------:R-:W2:Y:S04]  /*d630*/  LDL.LU.64 R22, [R1+0x8d0] ;  /* 0x0008d00001167983 */ /* 0x000ea80000300a00 */
[----:B------:R-:W2:Y:S02]  /*d640*/  LDL.LU.64 R20, [R1+0x8c8] ;  /* 0x0008c80001147983 */ /* 0x000ea40000300a00 */
[----:B--2---:R-:W-:Y:S02]  /*d650*/  HMMA.16816.F32 R20, R8, R18, R20 ;  /* 0x000000120814723c */ /* 0x004fe40000001814 */
[----:B------:R-:W2:Y:S04]  /*d660*/  LDL.LU.64 R18, [R1+0x8c0] ;  /* 0x0008c00001127983 */ /* 0x000ea80000300a00 */
[----:B------:R-:W2:Y:S01]  /*d670*/  LDL.LU.64 R16, [R1+0x8b8] ;  /* 0x0008b80001107983 */ /* 0x000ea20000300a00 */
[----:B------:R-:W-:-:S03]  /*d680*/  IMAD.MOV.U32 R28, RZ, RZ, R4 ;  /* 0x000000ffff1c7224 */ /* 0x000fc600078e0004 */
[----:B------:R-:W0:-:S13]  /*d690*/  LDSM.16.MT88.4 R8, [R29+UR4+0x2800] ;  /* 0x002800041d08783b */ /* 0x000e1a0008004200 */
[----:B------:R-:W-:Y:S04]  /*d6a0*/  STL.64 [R1+0x8a0], R22 ;  /* 0x0008a01601007387 */ /* 0x000fe80000100a00 */
[----:B------:R1:W-:Y:S04]  /*d6b0*/  STL.64 [R1+0x898], R20 ;  /* 0x0008981401007387 */ /* 0x0003e80000100a00 */
[----:B-1----:R-:W2:Y:S04]  /*d6c0*/  LDL.LU R20, [R1+0x60] ;  /* 0x0000600001147983 */ /* 0x002ea80000300800 */
[----:B------:R-:W2:Y:S01]  /*d6d0*/  LDL.LU R21, [R1+0x64] ;  /* 0x0000640001157983 */ /* 0x000ea20000300800 */
[----:B------:R-:W-:-:S02]  /*d6e0*/  IMAD.MOV.U32 R3, RZ, RZ, R5 ;  /* 0x000000ffff037224 */ /* 0x000fc400078e0005 */
[----:B------:R-:W-:Y:S02]  /*d6f0*/  IMAD.MOV.U32 R2, RZ, RZ, R6 ;  /* 0x000000ffff027224 */ /* 0x000fe400078e0006 */
[----:B---3--:R-:W1:Y:S04]  /*d700*/  LDSM.16.MT88.4 R4, [R7+UR4+0x2800] ;  /* 0x002800040704783b */ /* 0x008e680008004200 */
[----:B0-----:R-:W-:Y:S04]  /*d710*/  STL.64 [R1+0x890], R10 ;  /* 0x0008900a01007387 */ /* 0x001fe80000100a00 */
[----:B------:R0:W-:Y:S04]  /*d720*/  STL.64 [R1+0x888], R8 ;  /* 0x0008880801007387 */ /* 0x0001e80000100a00 */
[----:B0-----:R-:W3:Y:S04]  /*d730*/  LDL.LU R8, [R1+0x70] ;  /* 0x0000700001087983 */ /* 0x001ee80000300800 */
[----:B------:R-:W3:Y:S04]  /*d740*/  LDL.LU R9, [R1+0x74] ;  /* 0x0000740001097983 */ /* 0x000ee80000300800 */
[----:B-1----:R-:W-:Y:S04]  /*d750*/  STL.64 [R1+0x880], R6 ;  /* 0x0008800601007387 */ /* 0x002fe80000100a00 */
[----:B------:R-:W-:Y:S01]  /*d760*/  STL.64 [R1+0x878], R4 ;  /* 0x0008780401007387 */ /* 0x000fe20000100a00 */
[----:B--2---:R-:W-:-:S15]  /*d770*/  HMMA.16816.F32 R12, R16, R20, R12 ;  /* 0x00000014100c723c */ /* 0x004fde000000180c */
[----:B------:R-:W-:-:S08]  /*d780*/  NOP ;  /* 0x0000000000007918 */ /* 0x000fd00000000000 */
[----:B------:R-:W-:Y:S04]  /*d790*/  STL.64 [R1+0x30], R12 ;  /* 0x0000300c01007387 */ /* 0x000fe80000100a00 */
[----:B------:R0:W-:Y:S04]  /*d7a0*/  STL.64 [R1+0x38], R14 ;  /* 0x0000380e01007387 */ /* 0x0001e80000100a00 */
[----:B0-----:R-:W2:Y:S04]  /*d7b0*/  LDL.LU.64 R14, [R1+0x8b0] ;  /* 0x0008b000010e7983 */ /* 0x001ea80000300a00 */
[----:B------:R-:W2:Y:S01]  /*d7c0*/  LDL.LU.64 R12, [R1+0x8a8] ;  /* 0x0008a800010c7983 */ /* 0x000ea20000300a00 */
[----:B------:R-:W-:-:S02]  /*d7d0*/  IMAD.MOV.U32 R4, RZ, RZ, R28 ;  /* 0x000000ffff047224 */ /* 0x000fc400078e001c */
[----:B------:R-:W-:Y:S02]  /*d7e0*/  IMAD.MOV.U32 R5, RZ, RZ, R3 ;  /* 0x000000ffff057224 */ /* 0x000fe400078e0003 */
[----:B------:R-:W-:Y:S02]  /*d7f0*/  IMAD.MOV.U32 R6, RZ, RZ, R2 ;  /* 0x000000ffff067224 */ /* 0x000fe400078e0002 */
[----:B------:R-:W-:-:S07]  /*d800*/  IMAD.MOV.U32 R7, RZ, RZ, R0 ;  /* 0x000000ffff077224 */ /* 0x000fce00078e0000 */
[----:B---3--:R-:W-:Y:S01]  /*d810*/  HMMA.16816.F32 R4, R16, R8, R4 ;  /* 0x000000081004723c */ /* 0x008fe20000001804 */
[----:B------:R-:W3:Y:S04]  /*d820*/  LDL R19, [R1+0x758] ;  /* 0x0007580001137983 */ /* 0x000ee80000100800 */
[----:B------:R-:W4:Y:S01]  /*d830*/  LDL.LU.64 R22, [R1+0x8a0] ;  /* 0x0008a00001167983 */ /* 0x000f220000300a00 */
[----:B--2---:R-:W-:Y:S03]  /*d840*/  HMMA.16816.F32 R24, R12, R20, R24 ;  /* 0x000000140c18723c */ /* 0x004fe60000001818 */
[----:B------:R-:W4:-:S15]  /*d850*/  LDL.LU.64 R20, [R1+0x898] ;  /* 0x0008980001147983 */ /* 0x000f1e0000300a00 */
[----:B------:R-:W-:-:S06]  /*d860*/  NOP ;  /* 0x0000000000007918 */ /* 0x000fcc0000000000 */
[----:B------:R-:W-:Y:S02]  /*d870*/  IMAD.MOV.U32 R28, RZ, RZ, R24 ;  /* 0x000000ffff1c7224 */ /* 0x000fe400078e0018 */
[----:B------:R-:W-:Y:S02]  /*d880*/  IMAD.MOV.U32 R3, RZ, RZ, R25 ;  /* 0x000000ffff037224 */ /* 0x000fe400078e0019 */
[----:B------:R-:W-:Y:S02]  /*d890*/  IMAD.MOV.U32 R2, RZ, RZ, R26 ;  /* 0x000000ffff027224 */ /* 0x000fe400078e001a */
[----:B------:R-:W-:Y:S02]  /*d8a0*/  IMAD.MOV.U32 R0, RZ, RZ, R27 ;  /* 0x000000ffff007224 */ /* 0x000fe400078e001b */
[----:B----4-:R-:W-:Y:S01]  /*d8b0*/  HMMA.16816.F32 R24, R12, R8, R20 ;  /* 0x000000080c18723c */ /* 0x010fe20000001814 */
[----:B------:R-:W2:Y:S04]  /*d8c0*/  LDL R23, [R1+0x750] ;  /* 0x0007500001177983 */ /* 0x000ea80000100800 */
[----:B------:R-:W0:Y:S04]  /*d8d0*/  LDSM.16.MT88.4 R12, [R29+UR4+0x3000] ;  /* 0x003000041d0c783b */ /* 0x000e280008004200 */
[----:B---3--:R-:W1:Y:S04]  /*d8e0*/  LDSM.16.M88.4 R8, [R19+UR4+0x4080] ;  /* 0x004080041308783b */ /* 0x008e680008000200 */
[----:B------:R-:W3:Y:S10]  /*d8f0*/  LDSM.16.M88.4 R16, [R19+UR4+0x4880] ;  /* 0x004880041310783b */ /* 0x000ef40008000200 */
[----:B------:R4:W-:Y:S04]  /*d900*/  STL.64 [R1+0x860], R26 ;  /* 0x0008601a01007387 */ /* 0x0009e80000100a00 */
[----:B------:R-:W-:Y:S04]  /*d910*/  STL.64 [R1+0x858], R24 ;  /* 0x0008581801007387 */ /* 0x000fe80000100a00 */
[----:B----4-:R-:W4:Y:S04]  /*d920*/  LDL.LU R26, [R1+0x68] ;  /* 0x00006800011a7983 */ /* 0x010f280000300800 */
[----:B------:R-:W4:Y:S04]  /*d930*/  LDL.LU R27, [R1+0x6c] ;  /* 0x00006c00011b7983 */ /* 0x000f280000300800 */
[----:B0-----:R-:W-:Y:S04]  /*d940*/  STL [R1+0x840], R14 ;  /* 0x0008400e01007387 */ /* 0x001fe80000100800 */
[----:B------:R-:W-:Y:S01]  /*d950*/  STL [R1+0x83c], R15 ;  /* 0x00083c0f01007387 */ /* 0x000fe20000100800 */
[----:B-1----:R-:W-:-:S03]  /*d960*/  IMAD.MOV.U32 R29, RZ, RZ, R9 ;  /* 0x000000ffff1d7224 */ /* 0x002fc600078e0009 */
[----:B------:R-:W-:Y:S04]  /*d970*/  STL.64 [R1], R8 ;  /* 0x0000000801007387 */ /* 0x000fe80000100a00 */
[----:B------:R0:W-:Y:S04]  /*d980*/  STL.64 [R1+0x8], R10 ;  /* 0x0000080a01007387 */ /* 0x0001e80000100a00 */
[----:B0-----:R-:W4:Y:S04]  /*d990*/  LDL.LU.64 R10, [R1+0x890] ;  /* 0x00089000010a7983 */ /* 0x001f280000300a00 */
[----:B------:R-:W4:Y:S04]  /*d9a0*/  LDL.LU.64 R8, [R1+0x888] ;  /* 0x0008880001087983 */ /* 0x000f280000300a00 */
[----:B---3--:R-:W-:Y:S04]  /*d9b0*/  STL.64 [R1+0x830], R18 ;  /* 0x0008301201007387 */ /* 0x008fe80000100a00 */
[----:B------:R0:W-:Y:S04]  /*d9c0*/  STL.64 [R1+0x828], R16 ;  /* 0x0008281001007387 */ /* 0x0001e80000100a00 */
[----:B0-----:R-:W4:Y:S04]  /*d9d0*/  LDL.LU R16, [R1+0x30] ;  /* 0x0000300001107983 */ /* 0x001f280000300800 */
[----:B------:R-:W4:Y:S04]  /*d9e0*/  LDL.LU R17, [R1+0x34] ;  /* 0x0000340001117983 */ /* 0x000f280000300800 */
[----:B------:R-:W4:Y:S04]  /*d9f0*/  LDL.LU R18, [R1+0x38] ;  /* 0x0000380001127983 */ /* 0x000f280000300800 */
[----:B------:R-:W4:Y:S04]  /*da00*/  LDL.LU R19, [R1+0x3c] ;  /* 0x00003c0001137983 */ /* 0x000f280000300800 */
[----:B--2---:R-:W0:Y:S04]  /*da10*/  LDSM.16.MT88.4 R20, [R23+UR4+0x3000] ;  /* 0x003000041714783b */ /* 0x004e280008004200 */
[----:B0-----:R0:W-:Y:S04]  /*da20*/  STL.64 [R1+0x850], R22 ;  /* 0x0008501601007387 */ /* 0x0011e80000100a00 */
[----:B------:R-:W-:Y:S04]  /*da30*/  STL.64 [R1+0x848], R20 ;  /* 0x0008481401007387 */ /* 0x000fe80000100a00 */
[----:B0-----:R-:W2:Y:S04]  /*da40*/  LDL.LU R22, [R1+0x78] ;  /* 0x0000780001167983 */ /* 0x001ea80000300800 */
[----:B------:R-:W2:Y:S01]  /*da50*/  LDL.LU R23, [R1+0x7c] ;  /* 0x00007c0001177983 */ /* 0x000ea20000300800 */
[----:B----4-:R-:W-:-:S15]  /*da60*/  HMMA.16816.F32 R16, R8, R26, R16 ;  /* 0x0000001a0810723c */ /* 0x010fde0000001810 */
[----:B------:R-:W-:-:S08]  /*da70*/  NOP ;  /* 0x0000000000007918 */ /* 0x000fd00000000000 */
[----:B------:R-:W-:Y:S04]  /*da80*/  STL.64 [R1+0x870], R18 ;  /* 0x0008701201007387 */ /* 0x000fe80000100a00 */
[----:B------:R0:W-:Y:S01]  /*da90*/  STL.64 [R1+0x868], R16 ;  /* 0x0008681001007387 */ /* 0x0001e20000100a00 */
        /* <DEDUP_REMOVED lines=8> */
[----:B0-----:R-:W-:Y:S02]  /*db20*/  IMAD.MOV.U32 R16, RZ, RZ, R28 ;  /* 0x000000ffff107224 */ /* 0x001fe400078e001c */
[----:B------:R-:W-:Y:S01]  /*db30*/  IMAD.MOV.U32 R17, RZ, RZ, R3 ;  /* 0x000000ffff117224 */ /* 0x000fe200078e0003 */
[----:B------:R-:W3:Y:S01]  /*db40*/  LDL R11, [R1+0x80] ;  /* 0x00008000010b7983 */ /* 0x000ee20000100800 */
[----:B------:R-:W-:Y:S02]  /*db50*/  IMAD.MOV.U32 R18, RZ, RZ, R2 ;  /* 0x000000ffff127224 */ /* 0x000fe400078e0002 */
[----:B------:R-:W-:-:S07]  /*db60*/  IMAD.MOV.U32 R19, RZ, RZ, R0 ;  /* 0x000000ffff137224 */ /* 0x000fce00078e0000 */
[----:B--2---:R-:W-:Y:S01]  /*db70*/  HMMA.16816.F32 R24, R4, R26, R16 ;  /* 0x0000001a0418723c */ /* 0x004fe20000001810 */
[----:B------:R-:W2:Y:S04]  /*db80*/  LDL.LU.64 R18, [R1+0x870] ;  /* 0x0008700001127983 */ /* 0x000ea80000300a00 */
[----:B------:R-:W2:-:S15]  /*db90*/  LDL.LU.64 R16, [R1+0x868] ;  /* 0x0008680001107983 */ /* 0x000e9e0000300a00 */
[----:B------:R-:W-:-:S04]  /*dba0*/  NOP ;  /* 0x0000000000007918 */ /* 0x000fc80000000000 */
[----:B------:R-:W-:Y:S02]  /*dbb0*/  IMAD.MOV.U32 R2, RZ, RZ, R26 ;  /* 0x000000ffff027224 */ /* 0x000fe400078e001a */
[----:B------:R-:W-:Y:S02]  /*dbc0*/  IMAD.MOV.U32 R0, RZ, RZ, R27 ;  /* 0x000000ffff007224 */ /* 0x000fe400078e001b */
[----:B------:R-:W-:Y:S01]  /*dbd0*/  IMAD.MOV.U32 R28, RZ, RZ, R24 ;  /* 0x000000ffff1c7224 */ /* 0x000fe200078e0018 */
[----:B------:R-:W4:Y:S01]  /*dbe0*/  LDL.LU.64 R26, [R1+0x860] ;  /* 0x00086000011a7983 */ /* 0x000f220000300a00 */
[----:B------:R-:W-:-:S03]  /*dbf0*/  IMAD.MOV.U32 R3, RZ, RZ, R25 ;  /* 0x000000ffff037224 */ /* 0x000fc600078e0019 */
[----:B------:R-:W4:Y:S02]  /*dc00*/  LDL.LU.64 R24, [R1+0x858] ;  /* 0x0008580001187983 */ /* 0x000f240000300a00 */
[----:B----4-:R-:W-:Y:S02]  /*dc10*/  HMMA.16816.F32 R24, R4, R22, R24 ;  /* 0x000000160418723c */ /* 0x010fe40000001818 */
[----:B------:R-:W4:Y:S04]  /*dc20*/  LDL.LU.64 R22, [R1+0x850] ;  /* 0x0008500001167983 */ /* 0x000f280000300a00 */
[----:B------:R-:W4:Y:S04]  /*dc30*/  LDL.LU.64 R20, [R1+0x848] ;  /* 0x0008480001147983 */ /* 0x000f280000300a00 */
[----:B------:R-:W2:-:S14]  /*dc40*/  LDL R7, [R1+0x750] ;  /* 0x0007500001077983 */ /* 0x000e9c0000100800 */
[----:B------:R-:W-:Y:S02]  /*dc50*/  IMAD.MOV.U32 R6, RZ, RZ, R25 ;  /* 0x000000ffff067224 */ /* 0x000fe400078e0019 */
[----:B------:R-:W-:Y:S02]  /*dc60*/  IMAD.MOV.U32 R5, RZ, RZ, R26 ;  /* 0x000000ffff057224 */ /* 0x000fe400078e001a */
[----:B------:R-:W-:Y:S02]  /*dc70*/  IMAD.MOV.U32 R4, RZ, RZ, R27 ;  /* 0x000000ffff047224 */ /* 0x000fe400078e001b */
[----:B------:R-:W-:Y:S02]  /*dc80*/  IMAD.MOV.U32 R25, RZ, RZ, R10 ;  /* 0x000000ffff197224 */ /* 0x000fe400078e000a */
[----:B------:R-:W-:Y:S02]  /*dc90*/  IMAD.MOV.U32 R26, RZ, RZ, R9 ;  /* 0x000000ffff1a7224 */ /* 0x000fe400078e0009 */
[----:B------:R-:W-:-:S02]  /*dca0*/  IMAD.MOV.U32 R27, RZ, RZ, R8 ;  /* 0x000000ffff1b7224 */ /* 0x000fc400078e0008 */
[----:B---3--:R-:W0:Y:S01]  /*dcb0*/  LDSM.16.MT88.4 R8, [R11+UR4+0x3800] ;  /* 0x003800040b08783b */ /* 0x008e220008004200 */
[----:B------:R-:W-:Y:S02]  /*dcc0*/  IMAD.MOV.U32 R15, RZ, RZ, R24 ;  /* 0x000000ffff0f7224 */ /* 0x000fe400078e0018 */
[----:B------:R-:W-:Y:S02]  /*dcd0*/  IMAD.MOV.U32 R24, RZ, RZ, R14 ;  /* 0x000000ffff187224 */ /* 0x000fe400078e000e */
[----:B------:R-:W3:Y:S04]  /*dce0*/  LDL.LU R14, [R1+0x840] ;  /* 0x00084000010e7983 */ /* 0x000ee80000300800 */
[----:B0-----:R0:W-:Y:S04]  /*dcf0*/  STL.64 [R1+0x820], R10 ;  /* 0x0008200a01007387 */ /* 0x0011e80000100a00 */
[----:B------:R1:W-:Y:S01]  /*dd00*/  STL.64 [R1+0x818], R8 ;  /* 0x0008180801007387 */ /* 0x0003e20000100a00 */
[----:B0-----:R-:W-:-:S02]  /*dd10*/  IMAD.MOV.U32 R10, RZ, RZ, R5 ;  /* 0x000000ffff0a7224 */ /* 0x001fc400078e0005 */
[----:B------:R-:W-:Y:S02]  /*dd20*/  IMAD.MOV.U32 R11, RZ, RZ, R4 ;  /* 0x000000ffff0b7224 */ /* 0x000fe400078e0004 */
[----:B-1----:R-:W-:Y:S02]  /*dd30*/  IMAD.MOV.U32 R9, RZ, RZ, R6 ;  /* 0x000000ffff097224 */ /* 0x002fe400078e0006 */
[----:B------:R-:W-:Y:S02]  /*dd40*/  IMAD.MOV.U32 R8, RZ, RZ, R15 ;  /* 0x000000ffff087224 */ /* 0x000fe400078e000f */
[----:B------:R-:W3:Y:S04]  /*dd50*/  LDL.LU R15, [R1+0x83c] ;  /* 0x00083c00010f7983 */ /* 0x000ee80000300800 */
[----:B--2---:R-:W0:Y:S04]  /*dd60*/  LDSM.16.MT88.4 R4, [R7+UR4+0x3800] ;  /* 0x003800040704783b */ /* 0x004e280008004200 */
[----:B0-----:R-:W-:Y:S04]  /*dd70*/  STL.64 [R1+0x800], R6 ;  /* 0x0008000601007387 */ /* 0x001fe80000100a00 */
[----:B------:R0:W-:Y:S04]  /*dd80*/  STL.64 [R1+0x7f8], R4 ;  /* 0x0007f80401007387 */ /* 0x0001e80000100a00 */
[----:B0-----:R-:W3:Y:S01]  /*dd90*/  LDL R4, [R1] ;  /* 0x0000000001047983 */ /* 0x001ee20000100800 */
[----:B------:R-:W-:-:S03]  /*dda0*/  IMAD.MOV.U32 R5, RZ, RZ, R29 ;  /* 0x000000ffff057224 */ /* 0x000fc600078e001d */
[----:B------:R-:W2:Y:S04]  /*ddb0*/  LDL.LU R29, [R1+0x838] ;  /* 0x00083800011d7983 */ /* 0x000ea80000300800 */
[C---:B---3--:R-:W-:Y:S01]  /*ddc0*/  HMMA.16816.F32 R4, R12.reuse, R4, R16 ;  /* 0x000000040c04723c */ /* 0x048fe20000001810 */
[----:B------:R-:W3:Y:S04]  /*ddd0*/  LDL.LU.64 R18, [R1+0x830] ;  /* 0x0008300001127983 */ /* 0x000ee80000300a00 */
[----:B------:R-:W4:Y:S02]  /*dde0*/  LDL.LU.64 R16, [R1+0x828] ;  /* 0x0008280001107983 */ /* 0x000f240000300a00 */
[----:B----4-:R-:W-:-:S15]  /*ddf0*/  HMMA.16816.F32 R24, R12, R16, R24 ;  /* 0x000000100c18723c */ /* 0x010fde0000001818 */
[----:B------:R-:W-:-:S08]  /*de00*/  NOP ;  /* 0x0000000000007918 */ /* 0x000fd00000000000 */
[----:B------:R-:W-:Y:S04]  /*de10*/  STL.64 [R1+0x810], R26 ;  /* 0x0008101a01007387 */ /* 0x000fe80000100a00 */
[----:B------:R0:W-:Y:S04]  /*de20*/  STL.64 [R1+0x808], R24 ;  /* 0x0008081801007387 */ /* 0x0001e80000100a00 */
[----:B0-----:R-:W4:Y:S01]  /*de30*/  LDL.LU.64 R24, [R1] ;  /* 0x0000000001187983 */ /* 0x001f220000300a00 */
[----:B------:R-:W-:Y:S02]  /*de40*/  IMAD.MOV.U32 R12, RZ, RZ, R28 ;  /* 0x000000ffff0c7224 */ /* 0x000fe400078e001c */
[----:B------:R-:W-:Y:S01]  /*de50*/  IMAD.MOV.U32 R13, RZ, RZ, R3 ;  /* 0x000000ffff0d7224 */ /* 0x000fe200078e0003 */
[----:B------:R-:W2:Y:S01]  /*de60*/  LDL.LU.64 R26, [R1+0x8] ;  /* 0x00000800011a7983 */ /* 0x000ea20000300a00 */
[----:B------:R-:W-:-:S02]  /*de70*/  IMAD.MOV.U32 R14, RZ, RZ, R2 ;  /* 0x000000ffff0e7224 */ /* 0x000fc400078e0002 */
[----:B------:R-:W-:-:S07]  /*de80*/  IMAD.MOV.U32 R15, RZ, RZ, R0 ;  /* 0x000000ffff0f7224 */ /* 0x000fce00078e0000 */
[C---:B----4-:R-:W-:Y:S06]  /*de90*/  HMMA.16816.F32 R12, R20.reuse, R24, R12 ;  /* 0x00000018140c723c */ /* 0x050fec000000180c */
[----:B------:R-:W-:Y:S01]  /*dea0*/  HMMA.16816.F32 R20, R20, R16, R8 ;  /* 0x000000101414723c */ /* 0x000fe20000001808 */
[----:B------:R-:W4:Y:S04]  /*deb0*/  LDL.LU.64 R10, [R1+0x820] ;  /* 0x00082000010a7983 */ /* 0x000f280000300a00 */
[----:B------:R-:W4:Y:S01]  /*dec0*/  LDL.LU.64 R8, [R1+0x818] ;  /* 0x0008180001087983 */ /* 0x000f220000300a00 */
[----:B--2---:R-:W-:-:S02]  /*ded0*/  IMAD.MOV.U32 R0, RZ, RZ, R26 ;  /* 0x000000ffff007224 */ /* 0x004fc400078e001a */
[----:B------:R-:W-:Y:S01]  /*dee0*/  IMAD.MOV.U32 R28, RZ, RZ, R27 ;  /* 0x000000ffff1c7224 */ /* 0x000fe200078e001b */
[----:B----4-:R-:W-:Y:S01]  /*def0*/  HMMA.16816.F32 R4, R8, R26, R4 ;  /* 0x0000001a0804723c */ /* 0x010fe20000001804 */
[----:B------:R-:W3:Y:S04]  /*df00*/  LDL.LU.64 R26, [R1+0x810] ;  /* 0x00081000011a7983 */ /* 0x000ee80000300a00 */
[----:B------:R-:W3:-:S15]  /*df10*/  LDL.LU.64 R24, [R1+0x808] ;  /* 0x0008080001187983 */ /* 0x000ede0000300a00 */
[----:B------:R-:W-:-:S03]  /*df20*/  NOP ;  /* 0x0000000000007918 */ /* 0x000fc60000000000 */
[----:B------:R-:W-:Y:S01]  /*df30*/  STL.64 [R1+0xa0], R4 ;  /* 0x0000a00401007387 */ /* 0x000fe20000100a00 */
[----:B------:R-:W-:Y:S02]  /*df40*/  IMAD.MOV.U32 R17, RZ, RZ, R7 ;  /* 0x000000ffff117224 */ /* 0x000fe400078e0007 */
[----:B------:R-:W-:Y:S01]  /*df50*/  IMAD.MOV.U32 R16, RZ, RZ, R6 ;  /* 0x000000ffff107224 */ /* 0x000fe200078e0006 */
[----:B------:R0:W-:Y:S01]  /*df60*/  STL.64 [R1+0xa8], R6 ;  /* 0x0000a80601007387 */ /* 0x0001e20000100a00 */
[----:B------:R-:W-:Y:S02]  /*df70*/  IMAD.MOV.U32 R3, RZ, RZ, R5 ;  /* 0x000000ffff037224 */ /* 0x000fe400078e0005 */
[----:B------:R-:W-:Y:S01]  /*df80*/  IMAD.MOV.U32 R2, RZ, RZ, R4 ;  /* 0x000000ffff027224 */ /* 0x000fe200078e0004 */
[----:B0-----:R-:W2:Y:S04]  /*df90*/  LDL.LU.64 R6, [R1+0x800] ;  /* 0x0008000001067983 */ /* 0x001ea80000300a00 */
[----:B------:R-:W2:Y:S04]  /*dfa0*/  LDL.LU.64 R4, [R1+0x7f8] ;  /* 0x0007f80001047983 */ /* 0x000ea80000300a00 */
[----:B------:R-:W-:Y:S04]  /*dfb0*/  STL [R1+0x768], R2 ;  /* 0x0007680201007387 */ /* 0x000fe80000100800 */
[----:B------:R-:W-:Y:S04]  /*dfc0*/  STL [R1+0x764], R3 ;  /* 0x0007640301007387 */ /* 0x000fe80000100800 */
[----:B------:R-:W-:Y:S04]  /*dfd0*/  STL [R1+0x760], R16 ;  /* 0x0007601001007387 */ /* 0x000fe80000100800 */
[----:B------:R-:W-:Y:S01]  /*dfe0*/  STL [R1+0x75c], R17 ;  /* 0x00075c1101007387 */ /* 0x000fe20000100800 */
[----:B---3--:R-:W-:-:S15]  /*dff0*/  HMMA.16816.F32 R8, R8, R18, R24 ;  /* 0x000000120808723c */ /* 0x008fde0000001818 */
[----:B------:R-:W-:-:S08]  /*e000*/  NOP ;  /* 0x0000000000007918 */ /* 0x000fd00000000000 */
[----:B------:R-:W-:Y:S01]  /*e010*/  STL.64 [R1+0x20], R8 ;  /* 0x0000200801007387 */ /* 0x000fe20000100a00 */
[----:B------:R-:W-:Y:S02]  /*e020*/  IMAD.MOV.U32 R27, RZ, RZ, R11 ;  /* 0x000000ffff1b7224 */ /* 0x000fe400078e000b */
[----:B------:R-:W-:Y:S01]  /*e030*/  IMAD.MOV.U32 R26, RZ, RZ, R10 ;  /* 0x000000ffff1a7224 */ /* 0x000fe200078e000a */
[----:B------:R0:W-:Y:S02]  /*e040*/  STL.64 [R1+0x28], R10 ;  /* 0x0000280a01007387 */ /* 0x0001e40000100a00 */
[----:B0-----:R-:W-:Y:S02]  /*e050*/  IMAD.MOV.U32 R10, RZ, RZ, R0 ;  /* 0x000000ffff0a7224 */ /* 0x001fe400078e0000 */
[----:B------:R-:W-:Y:S01]  /*e060*/  IMAD.MOV.U32 R11, RZ, RZ, R28 ;  /* 0x000000ffff0b7224 */ /* 0x000fe200078e001c */
[----:B------:R-:W3:Y:S01]  /*e070*/  LDL.LU R0, [R1+0x7f0] ;  /* 0x0007f00001007983 */ /* 0x000ee20000300800 */
[----:B------:R-:W-:-:S03]  /*e080*/  IMAD.MOV.U32 R24, RZ, RZ, R8 ;  /* 0x000000ffff187224 */ /* 0x000fc600078e0008 */
[----:B------:R-:W4:Y:S02]  /*e090*/  LDL.LU R17, [R1+0x84] ;  /* 0x0000840001117983 */ /* 0x000f240000300800 */
[----:B--2---:R-:W-:Y:S01]  /*e0a0*/  HMMA.16816.F32 R12, R4, R10, R12 ;  /* 0x0000000a040c723c */ /* 0x004fe2000000180c */
[----:B------:R-:W-:Y:S01]  /*e0b0*/  IMAD.MOV.U32 R25, RZ, RZ, R9 ;  /* 0x000000ffff197224 */ /* 0x000fe200078e0009 */
[----:B------:R-:W2:Y:S04]  /*e0c0*/  LDL.LU R16, [R1+0x694] ;  /* 0x0006940001107983 */ /* 0x000ea80000300800 */
[----:B------:R-:W2:Y:S04]  /*e0d0*/  LDL.LU R3, [R1+0x6b8] ;  /* 0x0006b80001037983 */ /* 0x000ea80000300800 */
[----:B------:R-:W2:Y:S04]  /*e0e0*/  LDL.LU R2, [R1+0x68c] ;  /* 0x00068c0001027983 */ /* 0x000ea80000300800 */
[----:B------:R-:W3:Y:S04]  /*e0f0*/  LDL.LU R28, [R1+0x6b0] ;  /* 0x0006b000011c7983 */ /* 0x000ee80000300800 */
[----:B------:R0:W-:Y:S04]  /*e100*/  STL [R1+0x778], R24 ;  /* 0x0007781801007387 */ /* 0x0001e80000100800 */
[----:B0-----:R-:W4:Y:S04]  /*e110*/  LDL.LU R24, [R1+0x69c] ;  /* 0x00069c0001187983 */ /* 0x001f280000300800 */
[----:B------:R0:W-:Y:S01]  /*e120*/  STL [R1+0x774], R25 ;  /* 0x0007741901007387 */ /* 0x0001e20000100800 */
[----:B------:R-:W-:-:S02]  /*e130*/  IMAD.MOV.U32 R10, RZ, RZ, R14 ;  /* 0x000000ffff0a7224 */ /* 0x000fc400078e000e */
[----:B------:R-:W-:Y:S01]  /*e140*/  IMAD.MOV.U32 R11, RZ, RZ, R15 ;  /* 0x000000ffff0b7224 */ /* 0x000fe200078e000f */
[----:B0-----:R-:W2:Y:S04]  /*e150*/  LDL.LU R25, [R1+0x6a4] ;  /* 0x0006a40001197983 */ /* 0x001ea80000300800 */
[----:B------:R0:W-:Y:S04]  /*e160*/  STL [R1+0x770], R26 ;  /* 0x0007701a01007387 */ /* 0x0001e80000100800 */
[----:B0-----:R-:W3:Y:S04]  /*e170*/  LDL.LU R26, [R1+0x6ac] ;  /* 0x0006ac00011a7983 */ /* 0x001ee80000300800 */
[----:B------:R0:W-:Y:S04]  /*e180*/  STL [R1+0x76c], R27 ;  /* 0x00076c1b01007387 */ /* 0x0001e80000100800 */
[----:B0-----:R-:W3:Y:S04]  /*e190*/  LDL.LU R27, [R1+0x6b4] ;  /* 0x0006b400011b7983 */ /* 0x001ee80000300800 */
[----:B------:R-:W-:Y:S04]  /*e1a0*/  STL.64 [R1+0x10], R12 ;  /* 0x0000100c01007387 */ /* 0x000fe80000100a00 */
[----:B------:R0:W-:Y:S04]  /*e1b0*/  STL.64 [R1+0x18], R14 ;  /* 0x0000180e01007387 */ /* 0x0001e80000100a00 */
[----:B0-----:R-:W3:Y:S04]  /*e1c0*/  LDL.LU R14, [R1+0x88] ;  /* 0x00008800010e7983 */ /* 0x001ee80000300800 */
[----:B------:R-:W3:Y:S01]  /*e1d0*/  LDL.LU R15, [R1+0x6bc] ;  /* 0x0006bc00010f7983 */ /* 0x000ee20000300800 */
[----:B------:R-:W-:-:S02]  /*e1e0*/  IMAD.MOV.U32 R9, RZ, RZ, R13 ;  /* 0x000000ffff097224 */ /* 0x000fc400078e000d */
[----:B------:R-:W0:Y:S01]  /*e1f0*/  LDC R13, c[0x0][0x230] ;  /* 0x00008c00ff0d7b82 */ /* 0x000e220000000800 */
[----:B------:R-:W-:Y:S01]  /*e200*/  HMMA.16816.F32 R20, R4, R18, R20 ;  /* 0x000000120414723c */ /* 0x000fe20000001814 */
[----:B------:R-:W-:Y:S02]  /*e210*/  IMAD.MOV.U32 R8, RZ, RZ, R12 ;  /* 0x000000ffff087224 */ /* 0x000fe400078e000c */
[----:B------:R-:W-:-:S03]  /*e220*/  VIADD R29, R29, 0x1 ;  /* 0x000000011d1d7836 */ /* 0x000fc60000000000 */
[----:B------:R-:W-:Y:S04]  /*e230*/  STL [R1+0x788], R8 ;  /* 0x0007880801007387 */ /* 0x000fe80000100800 */
[----:B------:R-:W-:Y:S01]  /*e240*/  STL [R1+0x784], R9 ;  /* 0x0007840901007387 */ /* 0x000fe20000100800 */
[----:B0-----:R-:W-:-:S05]  /*e250*/  VIADD R13, R13, 0x7f ;  /* 0x0000007f0d0d7836 */ /* 0x001fca0000000000 */
[----:B------:R-:W-:-:S04]  /*e260*/  SHF.R.S32.HI R12, RZ, 0x1f, R13 ;  /* 0x0000001fff0c7819 */ /* 0x000fc8000001140d */
[----:B------:R-:W-:Y:S01]  /*e270*/  LEA.HI R12, R12, R13, RZ, 0x7 ;  /* 0x0000000d0c0c7211 */ /* 0x000fe200078f38ff */
[----:B------:R-:W-:Y:S03]  /*e280*/  STL [R1+0x780], R10 ;  /* 0x0007800a01007387 */ /* 0x000fe60000100800 */
[----:B------:R-:W-:Y:S01]  /*e290*/  SHF.R.S32.HI R12, RZ, 0x7, R12 ;  /* 0x00000007ff0c7819 */ /* 0x000fe2000001140c */
[----:B------:R-:W-:Y:S04]  /*e2a0*/  STL [R1+0x77c], R11 ;  /* 0x00077c0b01007387 */ /* 0x000fe80000100800 */
[----:B------:R-:W-:Y:S01]  /*e2b0*/  STL.64 [R1], R20 ;  /* 0x0000001401007387 */ /* 0x000fe20000100a00 */
[----:B------:R-:W-:-:S03]  /*e2c0*/  ISETP.NE.U32.AND P0, PT, R29, R12, PT ;  /* 0x0000000c1d00720c */ /* 0x000fc60003f05070 */
[----:B------:R-:W-:Y:S04]  /*e2d0*/  STL.64 [R1+0x8], R22 ;  /* 0x0000081601007387 */ /* 0x000fe80000100a00 */
[----:B------:R0:W-:Y:S02]  /*e2e0*/  STL [R1+0x230], R29 ;  /* 0x0002301d01007387 */ /* 0x0001e40000100800 */
[----:B0-----:R-:W0:Y:S01]  /*e2f0*/  LDC R29, c[0x0][0x238] ;  /* 0x00008e00ff1d7b82 */ /* 0x001e220000000800 */
[----:B------:R-:W-:Y:S02]  /*e300*/  IMAD.MOV.U32 R4, RZ, RZ, R20 ;  /* 0x000000ffff047224 */ /* 0x000fe400078e0014 */
[----:B------:R-:W-:Y:S02]  /*e310*/  IMAD.MOV.U32 R5, RZ, RZ, R21 ;  /* 0x000000ffff057224 */ /* 0x000fe400078e0015 */
[----:B------:R-:W-:-:S02]  /*e320*/  IMAD.MOV.U32 R6, RZ, RZ, R22 ;  /* 0x000000ffff067224 */ /* 0x000fc400078e0016 */
[----:B------:R-:W-:Y:S01]  /*e330*/  IMAD.MOV.U32 R7, RZ, RZ, R23 ;  /* 0x000000ffff077224 */ /* 0x000fe200078e0017 */
[----:B------:R-:W-:Y:S04]  /*e340*/  STL [R1+0x798], R4 ;  /* 0x0007980401007387 */ /* 0x000fe80000100800 */
[----:B------:R-:W-:Y:S01]  /*e350*/  STL [R1+0x794], R5 ;  /* 0x0007940501007387 */ /* 0x000fe20000100800 */
[----:B0-----:R-:W-:-:S04]  /*e360*/  IMAD.SHL.U32 R29, R29, 0x80, RZ ;  /* 0x000000801d1d7824 */ /* 0x001fc800078e00ff */
[----:B------:R-:W-:Y:S01]  /*e370*/  IMAD.SHL.U32 R29, R29, 0x2, RZ ;  /* 0x000000021d1d7824 */ /* 0x000fe200078e00ff */
[----:B------:R-:W-:Y:S04]  /*e380*/  STL [R1+0x790], R6 ;  /* 0x0007900601007387 */ /* 0x000fe80000100800 */
[----:B------:R-:W-:Y:S01]  /*e390*/  STL [R1+0x78c], R7 ;  /* 0x00078c0701007387 */ /* 0x000fe20000100800 */
[-C--:B----4-:R-:W-:Y:S02]  /*e3a0*/  IADD3 R24, P1, R24, R29.reuse, RZ ;  /* 0x0000001d18187210 */ /* 0x090fe40007f3e0ff */
[-C--:B--2---:R-:W-:Y:S02]  /*e3b0*/  IADD3 R25, P6, R25, R29.reuse, RZ ;  /* 0x0000001d19197210 */ /* 0x084fe40007fde0ff */
[----:B---3--:R-:W-:-:S02]  /*e3c0*/  IADD3 R26, P5, R26, R29, RZ ;  /* 0x0000001d1a1a7210 */ /* 0x008fc40007fbe0ff */
[----:B------:R-:W-:-:S05]  /*e3d0*/  IADD3 R27, P4, R27, R29, RZ ;  /* 0x0000001d1b1b7210 */ /* 0x000fca0007f9e0ff */
[----:B------:R-:W-:Y:S01]  /*e3e0*/  IMAD.X R28, R28, 0x1, R0, P4 ;  /* 0x000000011c1c7824 */ /* 0x000fe200020e0600 */
[-C--:B------:R-:W-:Y:S02]  /*e3f0*/  IADD3 R14, P2, R14, R29.reuse, RZ ;  /* 0x0000001d0e0e7210 */ /* 0x080fe40007f5e0ff */
[----:B------:R-:W-:-:S03]  /*e400*/  IADD3 R15, P3, R15, R29, RZ ;  /* 0x0000001d0f0f7210 */ /* 0x000fc60007f7e0ff */
[----:B------:R-:W-:Y:S01]  /*e410*/  STL [R1+0x88], R14 ;  /* 0x0000880e01007387 */ /* 0x000fe20000100800 */
[--C-:B------:R-:W-:Y:S01]  /*e420*/  IMAD.X R17, R17, 0x1, R0.reuse, P2 ;  /* 0x0000000111117824 */ /* 0x100fe200010e0600 */
[----:B------:R-:W-:Y:S02]  /*e430*/  IADD3 R16, P2, R16, R29, RZ ;  /* 0x0000001d10107210 */ /* 0x000fe40007f5e0ff */
[----:B------:R-:W-:Y:S01]  /*e440*/  STL [R1+0x6bc], R15 ;  /* 0x0006bc0f01007387 */ /* 0x000fe20000100800 */
[----:B------:R-:W-:-:S03]  /*e450*/  IMAD.X R3, R3, 0x1, R0, P3 ;  /* 0x0000000103037824 */ /* 0x000fc600018e0600 */
[----:B------:R-:W-:Y:S01]  /*e460*/  STL [R1+0x6b4], R27 ;  /* 0x0006b41b01007387 */ /* 0x000fe20000100800 */
[----:B------:R-:W-:-:S03]  /*e470*/  IADD3 R2, P3, R2, R29, RZ ;  /* 0x0000001d02027210 */ /* 0x000fc60007f7e0ff */
[----:B------:R-:W-:Y:S04]  /*e480*/  STL [R1+0x6ac], R26 ;  /* 0x0006ac1a01007387 */ /* 0x000fe80000100800 */
[----:B------:R-:W-:Y:S04]  /*e490*/  STL [R1+0x6a4], R25 ;  /* 0x0006a41901007387 */ /* 0x000fe80000100800 */
[----:B------:R-:W-:Y:S04]  /*e4a0*/  STL [R1+0x69c], R24 ;  /* 0x00069c1801007387 */ /* 0x000fe80000100800 */
[----:B------:R-:W-:Y:S04]  /*e4b0*/  STL [R1+0x84], R17 ;  /* 0x0000841101007387 */ /* 0x000fe80000100800 */
[----:B------:R-:W-:Y:S04]  /*e4c0*/  STL [R1+0x694], R16 ;  /* 0x0006941001007387 */ /* 0x000fe80000100800 */
[----:B------:R0:W-:Y:S04]  /*e4d0*/  STL [R1+0x7ec], R0 ;  /* 0x0007ec0001007387 */ /* 0x0001e80000100800 */
[----:B------:R-:W-:Y:S04]  /*e4e0*/  STL [R1+0x6b8], R3 ;  /* 0x0006b80301007387 */ /* 0x000fe80000100800 */
[----:B0-----:R-:W2:Y:S04]  /*e4f0*/  LDL.LU R0, [R1+0x684] ;  /* 0x0006840001007983 */ /* 0x001ea80000300800 */
[----:B------:R-:W-:Y:S04]  /*e500*/  STL [R1+0x68c], R2 ;  /* 0x00068c0201007387 */ /* 0x000fe80000100800 */
[----:B------:R-:W3:Y:S04]  /*e510*/  LDL.LU R7, [R1+0x674] ;  /* 0x0006740001077983 */ /* 0x000ee80000300800 */
[----:B------:R-:W-:Y:S04]  /*e520*/  STL [R1+0x6b0], R28 ;  /* 0x0006b01c01007387 */ /* 0x000fe80000100800 */
[----:B---3--:R0:W-:Y:S04]  /*e530*/  STL [R1+0x7e8], R7 ;  /* 0x0007e80701007387 */ /* 0x0081e80000100800 */
[----:B0-----:R-:W3:Y:S04]  /*e540*/  LDL.LU R7, [R1+0x67c] ;  /* 0x00067c0001077983 */ /* 0x001ee80000300800 */
        /* <DEDUP_REMOVED lines=17> */
[----:B------:R-:W4:Y:S01]  /*e660*/  LDL.LU R27, [R1+0x62c] ;  /* 0x00062c00011b7983 */ /* 0x000f220000300800 */
[----:B--2---:R-:W-:-:S03]  /*e670*/  IADD3 R0, P4, R0, R29, RZ ;  /* 0x0000001d00007210 */ /* 0x004fc60007f9e0ff */
        /* <DEDUP_REMOVED lines=8> */
[----:B------:R0:W-:Y:S04]  /*e700*/  STL [R1+0x684], R0 ;  /* 0x0006840001007387 */ /* 0x0001e80000100800 */
[----:B0-----:R-:W3:Y:S04]  /*e710*/  LDL.LU R0, [R1+0x7ec] ;  /* 0x0007ec0001007983 */ /* 0x001ee80000300800 */
[----:B------:R-:W3:Y:S02]  /*e720*/  LDL.LU R29, [R1+0x6a8] ;  /* 0x0006a800011d7983 */ /* 0x000ee40000300800 */
[----:B---3--:R-:W-:-:S05]  /*e730*/  IMAD.X R29, R29, 0x1, R0, P5 ;  /* 0x000000011d1d7824 */ /* 0x008fca00028e0600 */
[----:B------:R0:W-:Y:S02]  /*e740*/  STL [R1+0x6a8], R29 ;  /* 0x0006a81d01007387 */ /* 0x0001e40000100800 */
[----:B0-----:R-:W0:Y:S02]  /*e750*/  LDC R29, c[0x0][0x238] ;  /* 0x00008e00ff1d7b82 */ /* 0x001e240000000800 */
[----:B0-----:R-:W-:-:S04]  /*e760*/  IMAD.SHL.U32 R29, R29, 0x80, RZ ;  /* 0x000000801d1d7824 */ /* 0x001fc800078e00ff */
[----:B------:R-:W-:-:S05]  /*e770*/  IMAD.SHL.U32 R29, R29, 0x2, RZ ;  /* 0x000000021d1d7824 */ /* 0x000fca00078e00ff */
[----:B------:R-:W-:-:S05]  /*e780*/  IADD3 R7, P5, R7, R29, RZ ;  /* 0x0000001d07077210 */ /* 0x000fca0007fbe0ff */
[----:B------:R0:W-:Y:S04]  /*e790*/  STL [R1+0x67c], R7 ;  /* 0x00067c0701007387 */ /* 0x0001e80000100800 */
[----:B0-----:R-:W3:Y:S04]  /*e7a0*/  LDL.LU R7, [R1+0x7e8] ;  /* 0x0007e80001077983 */ /* 0x001ee80000300800 */
[----:B------:R-:W2:Y:S01]  /*e7b0*/  LDL.LU R29, [R1+0x6a0] ;  /* 0x0006a000011d7983 */ /* 0x000ea20000300800 */
[--C-:B----4-:R-:W-:Y:S02]  /*e7c0*/  IMAD.X R6, R6, 0x1, R0.reuse, P1 ;  /* 0x0000000106067824 */ /* 0x110fe400008e0600 */
[----:B------:R-:W-:-:S02]  /*e7d0*/  IMAD.X R4, R4, 0x1, R0, P2 ;  /* 0x0000000104047824 */ /* 0x000fc400010e0600 */
[--C-:B------:R-:W-:Y:S02]  /*e7e0*/  IMAD.X R19, R19, 0x1, R0.reuse, P3 ;  /* 0x0000000113137824 */ /* 0x100fe400018e0600 */
[--C-:B------:R-:W-:Y:S02]  /*e7f0*/  IMAD.X R21, R21, 0x1, R0.reuse, P4 ;  /* 0x0000000115157824 */ /* 0x100fe400020e0600 */
[--C-:B------:R-:W-:Y:S02]  /*e800*/  IMAD.X R23, R23, 0x1, R0.reuse, P5 ;  /* 0x0000000117177824 */ /* 0x100fe400028e0600 */
[----:B--2---:R-:W-:-:S05]  /*e810*/  IMAD.X R29, R29, 0x1, R0, P6 ;  /* 0x000000011d1d7824 */ /* 0x004fca00030e0600 */
[----:B------:R0:W-:Y:S02]  /*e820*/  STL [R1+0x6a0], R29 ;  /* 0x0006a01d01007387 */ /* 0x0001e40000100800 */
[----:B0-----:R-:W0:Y:S02]  /*e830*/  LDC R29, c[0x0][0x238] ;  /* 0x00008e00ff1d7b82 */ /* 0x001e240000000800 */
[----:B0-----:R-:W-:-:S04]  /*e840*/  IMAD.SHL.U32 R29, R29, 0x80, RZ ;  /* 0x000000801d1d7824 */ /* 0x001fc800078e00ff */
[----:B------:R-:W-:-:S05]  /*e850*/  IMAD.SHL.U32 R29, R29, 0x2, RZ ;  /* 0x000000021d1d7824 */ /* 0x000fca00078e00ff */
[-C--:B---3--:R-:W-:Y:S02]  /*e860*/  IADD3 R7, P6, R7, R29.reuse, RZ ;  /* 0x0000001d07077210 */ /* 0x088fe40007fde0ff */
[-C--:B------:R-:W-:Y:S02]  /*e870*/  IADD3 R5, P1, R5, R29.reuse, RZ ;  /* 0x0000001d05057210 */ /* 0x080fe40007f3e0ff */
[-C--:B------:R-:W-:Y:S01]  /*e880*/  IADD3 R18, P2, R18, R29.reuse, RZ ;  /* 0x0000001d12127210 */ /* 0x080fe20007f5e0ff */
[----:B------:R0:W-:Y:S01]  /*e890*/  STL [R1+0x674], R7 ;  /* 0x0006740701007387 */ /* 0x0001e20000100800 */
[----:B------:R-:W-:-:S03]  /*e8a0*/  IADD3 R20, P3, R20, R29, RZ ;  /* 0x0000001d14147210 */ /* 0x000fc60007f7e0ff */
[----:B------:R-:W-:Y:S01]  /*e8b0*/  STL [R1+0x698], R6 ;  /* 0x0006980601007387 */ /* 0x000fe20000100800 */
[----:B------:R-:W-:-:S03]  /*e8c0*/  IADD3 R22, P4, R22, R29, RZ ;  /* 0x0000001d16167210 */ /* 0x000fc60007f9e0ff */
[----:B------:R-:W-:Y:S01]  /*e8d0*/  STL [R1+0x66c], R5 ;  /* 0x00066c0501007387 */ /* 0x000fe20000100800 */
[----:B------:R-:W-:-:S03]  /*e8e0*/  IADD3 R11, P5, R11, R29, RZ ;  /* 0x0000001d0b0b7210 */ /* 0x000fc60007fbe0ff */
[----:B------:R-:W-:Y:S01]  /*e8f0*/  STL [R1+0x690], R4 ;  /* 0x0006900401007387 */ /* 0x000fe20000100800 */
[----:B------:R-:W-:-:S03]  /*e900*/  IMAD.X R10, R10, 0x1, R0, P6 ;  /* 0x000000010a0a7824 */ /* 0x000fc600030e0600 */
        /* <DEDUP_REMOVED lines=26> */
[----:B------:R-:W-:Y:S04]  /*eab0*/  STL [R1+0x658], R15 ;  /* 0x0006580f01007387 */ /* 0x000fe80000100800 */
        /* <DEDUP_REMOVED lines=8> */
[----:B------:R-:W2:Y:S04]  /*eb40*/  LDL.LU R29, [R1+0x630] ;  /* 0x00063000011d7983 */ /* 0x000ea80000300800 */
[----:B------:R-:W-:Y:S04]  /*eb50*/  STL [R1+0x614], R3 ;  /* 0x0006140301007387 */ /* 0x000fe80000100800 */
[----:B0-----:R-:W3:Y:S04]  /*eb60*/  LDL.LU R7, [R1+0x620] ;  /* 0x0006200001077983 */ /* 0x001ee80000300800 */
[----:B------:R-:W-:Y:S04]  /*eb70*/  STL [R1+0x638], R2 ;  /* 0x0006380201007387 */ /* 0x000fe80000100800 */
[----:B---3--:R0:W-:Y:S04]  /*eb80*/  STL [R1+0x7e0], R7 ;  /* 0x0007e00701007387 */ /* 0x0081e80000100800 */
[----:B------:R-:W-:Y:S04]  /*eb90*/  STL [R1+0x60c], R28 ;  /* 0x00060c1c01007387 */ /* 0x000fe80000100800 */
[----:B0-----:R-:W3:Y:S01]  /*eba0*/  LDL.LU R7, [R1+0x5fc] ;  /* 0x0005fc0001077983 */ /* 0x001ee20000300800 */
[----:B--2---:R-:W-:-:S03]  /*ebb0*/  IMAD.X R29, R29, 0x1, R0, P2 ;  /* 0x000000011d1d7824 */ /* 0x004fc600010e0600 */
[----:B---3--:R0:W-:Y:S04]  /*ebc0*/  STL [R1+0x7e4], R7 ;  /* 0x0007e40701007387 */ /* 0x0081e80000100800 */
[----:B0-----:R-:W2:Y:S04]  /*ebd0*/  LDL.LU R7, [R1+0x604] ;  /* 0x0006040001077983 */ /* 0x001ea80000300800 */
[----:B------:R-:W3:Y:S04]  /*ebe0*/  LDL.LU R6, [R1+0x5f4] ;  /* 0x0005f40001067983 */ /* 0x000ee80000300800 */
[----:B------:R-:W4:Y:S04]  /*ebf0*/  LDL.LU R5, [R1+0x618] ;  /* 0x0006180001057983 */ /* 0x000f280000300800 */
[----:B------:R-:W3:Y:S04]  /*ec00*/  LDL.LU R4, [R1+0x5ec] ;  /* 0x0005ec0001047983 */ /* 0x000ee80000300800 */
        /* <DEDUP_REMOVED lines=23> */
[----:B------:R0:W-:Y:S02]  /*ed80*/  STL [R1+0x630], R29 ;  /* 0x0006301d01007387 */ /* 0x0001e40000100800 */
[----:B0-----:R-:W0:Y:S02]  /*ed90*/  LDC R29, c[0x0][0x238] ;  /* 0x00008e00ff1d7b82 */ /* 0x001e240000000800 */
[----:B0-----:R-:W-:-:S04]  /*eda0*/  IMAD.SHL.U32 R29, R29, 0x80, RZ ;  /* 0x000000801d1d7824 */ /* 0x001fc800078e00ff */
[----:B------:R-:W-:-:S05]  /*edb0*/  IMAD.SHL.U32 R29, R29, 0x2, RZ ;  /* 0x000000021d1d7824 */ /* 0x000fca00078e00ff */
[----:B--2---:R-:W-:-:S05]  /*edc0*/  IADD3 R7, P2, R7, R29, RZ ;  /* 0x0000001d07077210 */ /* 0x004fca0007f5e0ff */
[----:B------:R0:W-:Y:S04]  /*edd0*/  STL [R1+0x604], R7 ;  /* 0x0006040701007387 */ /* 0x0001e80000100800 */
[----:B0-----:R-:W2:Y:S04]  /*ede0*/  LDL.LU R7, [R1+0x7e4] ;  /* 0x0007e40001077983 */ /* 0x001ea80000300800 */
[----:B------:R-:W4:Y:S02]  /*edf0*/  LDL.LU R29, [R1+0x628] ;  /* 0x00062800011d7983 */ /* 0x000f240000300800 */
[----:B----4-:R-:W-:-:S05]  /*ee00*/  IMAD.X R29, R29, 0x1, R0, P3 ;  /* 0x000000011d1d7824 */ /* 0x010fca00018e0600 */
[----:B------:R0:W-:Y:S02]  /*ee10*/  STL [R1+0x628], R29 ;  /* 0x0006281d01007387 */ /* 0x0001e40000100800 */
[----:B0-----:R-:W0:Y:S02]  /*ee20*/  LDC R29, c[0x0][0x238] ;  /* 0x00008e00ff1d7b82 */ /* 0x001e240000000800 */
[----:B0-----:R-:W-:-:S04]  /*ee30*/  IMAD.SHL.U32 R29, R29, 0x80, RZ ;  /* 0x000000801d1d7824 */ /* 0x001fc800078e00ff */
[----:B------:R-:W-:-:S05]  /*ee40*/  IMAD.SHL.U32 R29, R29, 0x2, RZ ;  /* 0x000000021d1d7824 */ /* 0x000fca00078e00ff */
[----:B--2---:R-:W-:-:S05]  /*ee50*/  IADD3 R7, P3, R7, R29, RZ ;  /* 0x0000001d07077210 */ /* 0x004fca0007f7e0ff */
[----:B------:R0:W-:Y:S04]  /*ee60*/  STL [R1+0x5fc], R7 ;  /* 0x0005fc0701007387 */ /* 0x0001e80000100800 */
[----:B0-----:R-:W2:Y:S01]  /*ee70*/  LDL.LU R7, [R1+0x7e0] ;  /* 0x0007e00001077983 */ /* 0x001ea20000300800 */
[--C-:B------:R-:W-:Y:S01]  /*ee80*/  IMAD.X R5, R5, 0x1, R0.reuse, P5 ;  /* 0x0000000105057824 */ /* 0x100fe200028e0600 */
[-C--:B---3--:R-:W-:Y:S01]  /*ee90*/  IADD3 R4, P5, R4, R29.reuse, RZ ;  /* 0x0000001d04047210 */ /* 0x088fe20007fbe0ff */
[--C-:B------:R-:W-:Y:S01]  /*eea0*/  IMAD.X R18, R18, 0x1, R0.reuse, P6 ;  /* 0x0000000112127824 */ /* 0x100fe200030e0600 */
[-C--:B------:R-:W-:Y:S01]  /*eeb0*/  IADD3 R19, P6, R19, R29.reuse, RZ ;  /* 0x0000001d13137210 */ /* 0x080fe20007fde0ff */
        /* <DEDUP_REMOVED lines=15> */
[----:B------:R-:W-:Y:S01]  /*efb0*/  IADD3 R16, P3, R16, R29, RZ ;  /* 0x0000001d10107210 */ /* 0x000fe20007f7e0ff */
[----:B------:R-:W-:-:S02]  /*efc0*/  IMAD.X R28, R28, 0x1, R0, P5 ;  /* 0x000000011c1c7824 */ /* 0x000fc400028e0600 */
[----:B--2---:R-:W-:Y:S01]  /*efd0*/  IMAD.X R7, R7, 0x1, R0, P4 ;  /* 0x0000000107077824 */ /* 0x004fe200020e0600 */
[----:B------:R-:W-:-:S04]  /*efe0*/  IADD3 R6, P4, R6, R29, RZ ;  /* 0x0000001d06067210 */ /* 0x000fc80007f9e0ff */
[----:B------:R-:W-:Y:S04]  /*eff0*/  STL [R1+0x620], R7 ;  /* 0x0006200701007387 */ /* 0x000fe80000100800 */
[----:B------:R-:W-:Y:S04]  /*f000*/  STL [R1+0x5f4], R6 ;  /* 0x0005f40601007387 */ /* 0x000fe80000100800 */
[----:B------:R-:W-:Y:S04]  /*f010*/  STL [R1+0x618], R5 ;  /* 0x0006180501007387 */ /* 0x000fe80000100800 */
[----:B------:R-:W-:Y:S04]  /*f020*/  STL [R1+0x5ec], R4 ;  /* 0x0005ec0401007387 */ /* 0x000fe80000100800 */
[----:B------:R-:W-:Y:S04]  /*f030*/  STL [R1+0x610], R18 ;  /* 0x0006101201007387 */ /* 0x000fe80000100800 */
[----:B------:R-:W-:Y:S04]  /*f040*/  STL [R1+0x5e4], R19 ;  /* 0x0005e41301007387 */ /* 0x000fe80000100800 */
        /* <DEDUP_REMOVED lines=81> */
[-C--:B------:R-:W-:Y:S02]  /*f560*/  IADD3 R18, P3, R18, R29.reuse, RZ ;  /* 0x0000001d12127210 */ /* 0x080fe40007f7e0ff */
[-C--:B------:R-:W-:Y:S01]  /*f570*/  IADD3 R20, P4, R20, R29.reuse, RZ ;  /* 0x0000001d14147210 */ /* 0x080fe20007f9e0ff */
[----:B------:R0:W-:Y:S04]  /*f580*/  STL [R1+0x57c], R7 ;  /* 0x00057c0701007387 */ /* 0x0001e80000100800 */
[----:B------:R-:W-:Y:S04]  /*f590*/  STL [R1+0x5a0], R6 ;  /* 0x0005a00601007387 */ /* 0x000fe80000100800 */
[----:B------:R-:W-:Y:S04]  /*f5a0*/  STL [R1+0x574], R5 ;  /* 0x0005740501007387 */ /* 0x000fe80000100800 */
[----:B------:R-:W-:Y:S01]  /*f5b0*/  STL [R1+0x598], R4 ;  /* 0x0005980401007387 */ /* 0x000fe20000100800 */
[----:B------:R-:W-:-:S03]  /*f5c0*/  IADD3 R22, P5, R22, R29, RZ ;  /* 0x0000001d16167210 */ /* 0x000fc60007fbe0ff */
[----:B------:R-:W-:Y:S04]  /*f5d0*/  STL [R1+0x56c], R18 ;  /* 0x00056c1201007387 */ /* 0x000fe80000100800 */
        /* <DEDUP_REMOVED lines=28> */
[----:B------:R-:W-:Y:S04]  /*f7a0*/  STL [R1+0x558], R26 ;  /* 0x0005581a01007387 */ /* 0x000fe80000100800 */
[----:B------:R-:W-:Y:S01]  /*f7b0*/  STL [R1+0x52c], R25 ;  /* 0x00052c1901007387 */ /* 0x000fe20000100800 */
[----:B------:R-:W-:-:S03]  /*f7c0*/  IADD3 R3, P1, R3, R29, RZ ;  /* 0x0000001d03037210 */ /* 0x000fc60007f3e0ff */
[----:B------:R-:W-:Y:S01]  /*f7d0*/  STL [R1+0x550], R24 ;  /* 0x0005501801007387 */ /* 0x000fe20000100800 */
[----:B------:R-:W-:-:S03]  /*f7e0*/  IMAD.X R2, R2, 0x1, R0, P2 ;  /* 0x0000000102027824 */ /* 0x000fc600010e0600 */
[----:B------:R-:W-:Y:S01]  /*f7f0*/  STL [R1+0x524], R17 ;  /* 0x0005241101007387 */ /* 0x000fe20000100800 */
[----:B------:R-:W-:-:S03]  /*f800*/  IADD3 R28, P2, R28, R29, RZ ;  /* 0x0000001d1c1c7210 */ /* 0x000fc60007f5e0ff */
        /* <DEDUP_REMOVED lines=479> */
[--C-:B------:R-:W-:Y:S01]  /*11600*/  IMAD.X R27, R27, 0x1, R0.reuse, P4 ;  /* 0x000000011b1b7824 */ /* 0x100fe200020e0600 */
[----:B------:R-:W-:Y:S01]  /*11610*/  IADD3 R26, P4, R26, UR7, RZ ;  /* 0x000000071a1a7c10 */ /* 0x000fe2000ff9e0ff */
[--C-:B------:R-:W-:Y:S01]  /*11620*/  IMAD.X R25, R25, 0x1, R0.reuse, P5 ;  /* 0x0000000119197824 */ /* 0x100fe200028e0600 */
[----:B------:R-:W-:Y:S01]  /*11630*/  IADD3 R24, P5, R24, UR7, RZ ;  /* 0x0000000718187c10 */ /* 0x000fe2000ffbe0ff */
[--C-:B------:R-:W-:Y:S01]  /*11640*/  IMAD.X R17, R17, 0x1, R0.reuse, P6 ;  /* 0x0000000111117824 */ /* 0x100fe200030e0600 */
[----:B------:R-:W-:Y:S01]  /*11650*/  IADD3 R16, P6, R16, UR7, RZ ;  /* 0x0000000710107c10 */ /* 0x000fe2000ffde0ff */
        /* <DEDUP_REMOVED lines=28> */
[----:B------:R-:W-:-:S03]  /*11820*/  IADD3 R2, P1, R2, UR7, RZ ;  /* 0x0000000702027c10 */ /* 0x000fc6000ff3e0ff */
        /* <DEDUP_REMOVED lines=33> */
[----:B--2---:R-:W-:-:S03]  /*11a40*/  IADD3 R0, P2, R0, UR7, RZ ;  /* 0x0000000700007c10 */ /* 0x004fc6000ff5e0ff */
[----:B------:R-:W2:Y:S04]  /*11a50*/  LDL.LU R16, [R1+0x23c] ;  /* 0x00023c0001107983 */ /* 0x000ea80000300800 */
[----:B------:R-:W2:Y:S04]  /*11a60*/  LDL.LU R3, [R1+0x260] ;  /* 0x0002600001037983 */ /* 0x000ea80000300800 */
[----:B------:R-:W2:Y:S04]  /*11a70*/  LDL.LU R2, [R1+0x6cc] ;  /* 0x0006cc0001027983 */ /* 0x000ea80000300800 */
[----:B------:R-:W2:Y:S04]  /*11a80*/  LDL.LU R28, [R1+0x258] ;  /* 0x00025800011c7983 */ /* 0x000ea80000300800 */
[----:B------:R0:W-:Y:S04]  /*11a90*/  STL [R1+0x2a4], R0 ;  /* 0x0002a40001007387 */ /* 0x0001e80000100800 */
[----:B0-----:R-:W3:Y:S02]  /*11aa0*/  LDL.LU R0, [R1+0x7ac] ;  /* 0x0007ac0001007983 */ /* 0x001ee40000300800 */
[----:B---3--:R-:W-:-:S05]  /*11ab0*/  IMAD.X R29, R29, 0x1, R0, P3 ;  /* 0x000000011d1d7824 */ /* 0x008fca00018e0600 */
[----:B------:R0:W-:Y:S04]  /*11ac0*/  STL [R1+0x2c8], R29 ;  /* 0x0002c81d01007387 */ /* 0x0001e80000100800 */
[----:B0-----:R-:W3:Y:S01]  /*11ad0*/  LDL.LU R29, [R1+0x7a8] ;  /* 0x0007a800011d7983 */ /* 0x001ee20000300800 */
[----:B----4-:R-:W-:Y:S02]  /*11ae0*/  IADD3.X R7, R7, UR6, RZ, P4, !PT ;  /* 0x0000000607077c10 */ /* 0x010fe4000a7fe4ff */
[----:B------:R-:W-:Y:S02]  /*11af0*/  IADD3 R6, P4, R6, UR7, RZ ;  /* 0x0000000706067c10 */ /* 0x000fe4000ff9e0ff */
[----:B------:R-:W-:Y:S01]  /*11b00*/  IADD3.X R5, R5, UR6, RZ, P5, !PT ;  /* 0x0000000605057c10 */ /* 0x000fe2000affe4ff */
[----:B------:R0:W-:Y:S01]  /*11b10*/  STL [R1+0x79c], R0 ;  /* 0x00079c0001007387 */ /* 0x0001e20000100800 */
[----:B------:R-:W-:-:S02]  /*11b20*/  IADD3 R4, P5, R4, UR7, RZ ;  /* 0x0000000704047c10 */ /* 0x000fc4000ffbe0ff */
[----:B------:R-:W-:Y:S02]  /*11b30*/  IADD3.X R18, R18, UR6, RZ, P6, !PT ;  /* 0x0000000612127c10 */ /* 0x000fe4000b7fe4ff */
[----:B------:R-:W-:Y:S02]  /*11b40*/  IADD3 R19, P6, R19, UR7, RZ ;  /* 0x0000000713137c10 */ /* 0x000fe4000ffde0ff */
[----:B------:R-:W-:Y:S02]  /*11b50*/  IADD3.X R20, R20, UR6, RZ, P1, !PT ;  /* 0x0000000614147c10 */ /* 0x000fe40008ffe4ff */
[----:B------:R-:W-:Y:S02]  /*11b60*/  IADD3 R21, P1, R21, UR7, RZ ;  /* 0x0000000715157c10 */ /* 0x000fe4000ff3e0ff */
[----:B------:R-:W-:Y:S02]  /*11b70*/  IADD3.X R22, R22, UR6, RZ, P2, !PT ;  /* 0x0000000616167c10 */ /* 0x000fe400097fe4ff */
        /* <DEDUP_REMOVED lines=11> */
[----:B---3--:R-:W-:-:S05]  /*11c30*/  IADD3 R29, P3, R29, UR7, RZ ;  /* 0x000000071d1d7c10 */ /* 0x008fca000ff7e0ff */
[----:B------:R-:W-:Y:S04]  /*11c40*/  STL [R1+0x29c], R29 ;  /* 0x00029c1d01007387 */ /* 0x000fe80000100800 */
[----:B------:R-:W-:Y:S04]  /*11c50*/  STL [R1+0x2c0], R7 ;  /* 0x0002c00701007387 */ /* 0x000fe80000100800 */
[----:B------:R-:W-:Y:S04]  /*11c60*/  STL [R1+0x294], R6 ;  /* 0x0002940601007387 */ /* 0x000fe80000100800 */
[----:B------:R-:W-:Y:S04]  /*11c70*/  STL [R1+0x2b8], R5 ;  /* 0x0002b80501007387 */ /* 0x000fe80000100800 */
[----:B------:R-:W-:Y:S04]  /*11c80*/  STL [R1+0x28c], R4 ;  /* 0x00028c0401007387 */ /* 0x000fe80000100800 */
[----:B------:R-:W-:Y:S04]  /*11c90*/  STL [R1+0x2b0], R18 ;  /* 0x0002b01201007387 */ /* 0x000fe80000100800 */
[----:B------:R-:W-:Y:S01]  /*11ca0*/  STL [R1+0x284], R19 ;  /* 0x0002841301007387 */ /* 0x000fe20000100800 */
[----:B------:R-:W-:-:S03]  /*11cb0*/  IADD3.X R11, R11, UR6, RZ, P3, !PT ;  /* 0x000000060b0b7c10 */ /* 0x000fc60009ffe4ff */
[----:B------:R-:W-:Y:S01]  /*11cc0*/  STL [R1+0x2a8], R20 ;  /* 0x0002a81401007387 */ /* 0x000fe20000100800 */
[----:B------:R-:W-:-:S03]  /*11cd0*/  IADD3 R10, P3, R10, UR7, RZ ;  /* 0x000000070a0a7c10 */ /* 0x000fc6000ff7e0ff */
        /* <DEDUP_REMOVED lines=13> */
[----:B--2---:R-:W-:-:S03]  /*11db0*/  IADD3 R16, P3, R16, UR7, RZ ;  /* 0x0000000710107c10 */ /* 0x004fc6000ff7e0ff */
[----:B------:R-:W-:Y:S04]  /*11dc0*/  STL [R1+0x24c], R26 ;  /* 0x00024c1a01007387 */ /* 0x000fe80000100800 */
[----:B------:R-:W-:Y:S04]  /*11dd0*/  STL [R1+0x270], R25 ;  /* 0x0002701901007387 */ /* 0x000fe80000100800 */
[----:B------:R-:W-:Y:S04]  /*11de0*/  STL [R1+0x244], R24 ;  /* 0x0002441801007387 */ /* 0x000fe80000100800 */
[----:B------:R-:W-:Y:S04]  /*11df0*/  STL [R1+0x268], R17 ;  /* 0x0002681101007387 */ /* 0x000fe80000100800 */
[----:B------:R-:W-:Y:S04]  /*11e00*/  STL [R1+0x23c], R16 ;  /* 0x00023c1001007387 */ /* 0x000fe80000100800 */
[----:B0-----:R-:W2:Y:S01]  /*11e10*/  LDL.LU R0, [R1+0x6d4] ;  /* 0x0006d40001007983 */ /* 0x001ea20000300800 */
[----:B------:R-:W-:-:S02]  /*11e20*/  IADD3.X R3, R3, UR6, RZ, P4, !PT ;  /* 0x0000000603037c10 */ /* 0x000fc4000a7fe4ff */
[----:B------:R-:W-:-:S03]  /*11e30*/  IADD3 R2, P4, R2, UR7, RZ ;  /* 0x0000000702027c10 */ /* 0x000fc6000ff9e0ff */
[----:B------:R-:W-:Y:S04]  /*11e40*/  STL [R1+0x260], R3 ;  /* 0x0002600301007387 */ /* 0x000fe80000100800 */
[----:B--2---:R0:W-:Y:S04]  /*11e50*/  STL [R1+0x7a0], R0 ;  /* 0x0007a00001007387 */ /* 0x0041e80000100800 */
[----:B------:R-:W-:Y:S04]  /*11e60*/  STL [R1+0x6cc], R2 ;  /* 0x0006cc0201007387 */ /* 0x000fe80000100800 */
[----:B0-----:R-:W2:Y:S01]  /*11e70*/  LDL.LU R0, [R1+0x250] ;  /* 0x0002500001007983 */ /* 0x001ea20000300800 */
[----:B------:R-:W-:-:S05]  /*11e80*/  IADD3.X R28, R28, UR6, RZ, P5, !PT ;  /* 0x000000061c1c7c10 */ /* 0x000fca000affe4ff */
[----:B------:R-:W-:Y:S04]  /*11e90*/  STL [R1+0x258], R28 ;  /* 0x0002581c01007387 */ /* 0x000fe80000100800 */
[----:B--2---:R0:W-:Y:S04]  /*11ea0*/  STL [R1+0x7a4], R0 ;  /* 0x0007a40001007387 */ /* 0x0041e80000100800 */
[----:B0-----:R-:W2:Y:S04]  /*11eb0*/  LDL.LU R0, [R1+0x6c8] ;  /* 0x0006c80001007983 */ /* 0x001ea80000300800 */
[----:B------:R-:W3:Y:S04]  /*11ec0*/  LDL.LU R4, [R1+0x248] ;  /* 0x0002480001047983 */ /* 0x000ee80000300800 */
        /* <DEDUP_REMOVED lines=27> */
[----:B--2---:R-:W-:-:S05]  /*12080*/  IADD3 R0, P5, R0, UR7, RZ ;  /* 0x0000000700007c10 */ /* 0x004fca000ffbe0ff */
[----:B------:R0:W-:Y:S04]  /*12090*/  STL [R1+0x6c8], R0 ;  /* 0x0006c80001007387 */ /* 0x0001e80000100800 */
[----:B0-----:R-:W2:Y:S02]  /*120a0*/  LDL.LU R0, [R1+0x7a4] ;  /* 0x0007a40001007983 */ /* 0x001ea40000300800 */
[----:B--2---:R-:W-:-:S05]  /*120b0*/  IADD3.X R0, R0, UR6, RZ, P6, !PT ;  /* 0x0000000600007c10 */ /* 0x004fca000b7fe4ff */
[----:B------:R0:W-:Y:S04]  /*120c0*/  STL [R1+0x250], R0 ;  /* 0x0002500001007387 */ /* 0x0001e80000100800 */
[----:B0-----:R-:W2:Y:S01]  /*120d0*/  LDL.LU R0, [R1+0x7a0] ;  /* 0x0007a00001007983 */ /* 0x001ea20000300800 */
[----:B---3--:R-:W-:Y:S02]  /*120e0*/  IADD3.X R4, R4, UR6, RZ, P1, !PT ;  /* 0x0000000604047c10 */ /* 0x008fe40008ffe4ff */
[----:B----4-:R-:W-:Y:S02]  /*120f0*/  IADD3 R5, P1, R5, UR7, RZ ;  /* 0x0000000705057c10 */ /* 0x010fe4000ff3e0ff */
        /* <DEDUP_REMOVED lines=19> */
[----:B------:R-:W-:-:S02]  /*12230*/  IADD3.X R12, R12, UR6, RZ, P2, !PT ;  /* 0x000000060c0c7c10 */ /* 0x000fc400097fe4ff */
[----:B------:R-:W-:Y:S02]  /*12240*/  IADD3.X R13, R13, UR6, RZ, P3, !PT ;  /* 0x000000060d0d7c10 */ /* 0x000fe40009ffe4ff */
[----:B------:R-:W-:Y:S02]  /*12250*/  IADD3.X R15, R15, UR6, RZ, P5, !PT ;  /* 0x000000060f0f7c10 */ /* 0x000fe4000affe4ff */
[----:B------:R-:W-:Y:S02]  /*12260*/  IADD3.X R14, R14, UR6, RZ, P4, !PT ;  /* 0x000000060e0e7c10 */ /* 0x000fe4000a7fe4ff */
[----:B--2---:R-:W-:-:S05]  /*12270*/  IADD3 R0, P6, R0, UR7, RZ ;  /* 0x0000000700007c10 */ /* 0x004fca000ffde0ff */
[----:B------:R0:W-:Y:S04]  /*12280*/  STL [R1+0x6d4], R0 ;  /* 0x0006d40001007387 */ /* 0x0001e80000100800 */
[----:B0-----:R0:W5:Y:S04]  /*12290*/  LDL.LU R0, [R1+0x79c] ;  /* 0x00079c0001007983 */ /* 0x0011680000300800 */
[----:B------:R1:W-:Y:S04]  /*122a0*/  STL [R1+0x248], R4 ;  /* 0x0002480401007387 */ /* 0x0003e80000100800 */
[----:B-1----:R0:W5:Y:S04]  /*122b0*/  LDL.LU R4, [R1+0x798] ;  /* 0x0007980001047983 */ /* 0x0021680000300800 */
[----:B------:R1:W-:Y:S04]  /*122c0*/  STL [R1+0x6dc], R5 ;  /* 0x0006dc0501007387 */ /* 0x0003e80000100800 */
[----:B-1----:R0:W5:Y:S04]  /*122d0*/  LDL.LU R5, [R1+0x794] ;  /* 0x0007940001057983 */ /* 0x0021680000300800 */
[----:B------:R1:W-:Y:S04]  /*122e0*/  STL [R1+0x240], R6 ;  /* 0x0002400601007387 */ /* 0x0003e80000100800 */
[----:B-1----:R0:W5:Y:S04]  /*122f0*/  LDL.LU R6, [R1+0x790] ;  /* 0x0007900001067983 */ /* 0x0021680000300800 */
[----:B------:R1:W-:Y:S01]  /*12300*/  STL [R1+0x6e4], R7 ;  /* 0x0006e40701007387 */ /* 0x0003e20000100800 */
[----:B------:R-:W-:-:S03]  /*12310*/  IADD3.X R26, R26, UR6, RZ, P6, !PT ;  /* 0x000000061a1a7c10 */ /* 0x000fc6000b7fe4ff */
[----:B-1----:R0:W5:Y:S04]  /*12320*/  LDL.LU R7, [R1+0x78c] ;  /* 0x00078c0001077983 */ /* 0x0021680000300800 */
[----:B------:R1:W-:Y:S01]  /*12330*/  STL [R1+0x238], R8 ;  /* 0x0002380801007387 */ /* 0x0003e20000100800 */
[----:B------:R-:W-:-:S03]  /*12340*/  IADD3 R27, P6, R27, UR7, RZ ;  /* 0x000000071b1b7c10 */ /* 0x000fc6000ffde0ff */
[----:B-1----:R0:W5:Y:S04]  /*12350*/  LDL.LU R8, [R1+0x788] ;  /* 0x0007880001087983 */ /* 0x0021680000300800 */
[----:B------:R1:W-:Y:S04]  /*12360*/  STL [R1+0x6ec], R9 ;  /* 0x0006ec0901007387 */ /* 0x0003e80000100800 */
        /* <DEDUP_REMOVED lines=22> */
[----:B------:R2:W-:Y:S01]  /*124d0*/  STL [R1+0x71c], R28 ;  /* 0x00071c1c01007387 */ /* 0x0005e20000100800 */
[----:B------:R-:W-:-:S03]  /*124e0*/  IADD3.X R22, R22, UR6, RZ, P6, !PT ;  /* 0x0000000616167c10 */ /* 0x000fc6000b7fe4ff */
[----:B------:R0:W-:Y:S01]  /*124f0*/  STL [R1+0x6e8], R18 ;  /* 0x0006e81201007387 */ /* 0x0001e20000100800 */
[----:B-1----:R-:W1:Y:S01]  /*12500*/  LDC R29, c[0x0][0x238] ;  /* 0x00008e00ff1d7b82 */ /* 0x002e620000000800 */
[----:B--2---:R-:W2:Y:S02]  /*12510*/  S2R R28, SR_TID.X ;  /* 0x00000000001c7919 */ /* 0x004ea40000002100 */
[----:B------:R0:W-:Y:S04]  /*12520*/  STL [R1+0x724], R19 ;  /* 0x0007241301007387 */ /* 0x0001e80000100800 */
[----:B------:R0:W-:Y:S04]  /*12530*/  STL [R1+0x6f0], R20 ;  /* 0x0006f01401007387 */ /* 0x0001e80000100800 */
[----:B------:R0:W-:Y:S04]  /*12540*/  STL [R1+0x728], R21 ;  /* 0x0007281501007387 */ /* 0x0001e80000100800 */
[----:B------:R0:W-:Y:S04]  /*12550*/  STL [R1+0x6f8], R22 ;  /* 0x0006f81601007387 */ /* 0x0001e80000100800 */
[----:B------:R0:W-:Y:S04]  /*12560*/  STL [R1+0x700], R23 ;  /* 0x0007001701007387 */ /* 0x0001e80000100800 */
[----:B------:R0:W-:Y:S04]  /*12570*/  STL [R1+0x708], R12 ;  /* 0x0007080c01007387 */ /* 0x0001e80000100800 */
[----:B------:R0:W-:Y:S04]  /*12580*/  STL [R1+0x720], R15 ;  /* 0x0007200f01007387 */ /* 0x0001e80000100800 */
[----:B------:R0:W-:Y:S04]  /*12590*/  STL [R1+0x710], R13 ;  /* 0x0007100d01007387 */ /* 0x0001e80000100800 */
[----:B------:R0:W-:Y:S01]  /*125a0*/  STL [R1+0x718], R14 ;  /* 0x0007180e01007387 */ /* 0x0001e20000100800 */
[----:B-1----:R-:W-:-:S04]  /*125b0*/  IMAD.SHL.U32 R29, R29, 0x80, RZ ;  /* 0x000000801d1d7824 */ /* 0x002fc800078e00ff */
[----:B------:R-:W-:Y:S01]  /*125c0*/  IMAD.SHL.U32 R29, R29, 0x2, RZ ;  /* 0x000000021d1d7824 */ /* 0x000fe200078e00ff */
[----:B--2---:R-:W-:-:S05]  /*125d0*/  LOP3.LUT R28, R28, 0x3f, RZ, 0xc0, !PT ;  /* 0x0000003f1c1c7812 */ /* 0x004fca00078ec0ff */
[----:B------:R-:W-:Y:S01]  /*125e0*/  IMAD.SHL.U32 R28, R28, 0x2, RZ ;  /* 0x000000021c1c7824 */ /* 0x000fe200078e00ff */
[----:B0-----:R-:W-:Y:S06]  /*125f0*/  @P0 BRA `(.L_x_1) ;  /* 0xffffff2800d00947 */ /* 0x001fec000383ffff */
[----:B-----5:R-:W-:Y:S02]  /*12600*/  F2FP.F16.F32.PACK_AB R7, R7, R6 ;  /* 0x000000060707723e */ /* 0x020fe400000000ff */
[----:B------:R-:W-:Y:S02]  /*12610*/  F2FP.F16.F32.PACK_AB R11, R11, R10 ;  /* 0x0000000a0b0b723e */ /* 0x000fe400000000ff */
[----:B------:R-:W-:Y:S02]  /*12620*/  F2FP.F16.F32.PACK_AB R6, R5, R4 ;  /* 0x000000040506723e */ /* 0x000fe400000000ff */
[----:B------:R-:W-:Y:S02]  /*12630*/  F2FP.F16.F32.PACK_AB R10, R9, R8 ;  /* 0x00000008090a723e */ /* 0x000fe400000000ff */
[----:B------:R-:W-:Y:S02]  /*12640*/  F2FP.F16.F32.PACK_AB R5, R27, R26 ;  /* 0x0000001a1b05723e */ /* 0x000fe400000000ff */
[----:B------:R-:W-:-:S02]  /*12650*/  F2FP.F16.F32.PACK_AB R4, R25, R24 ;  /* 0x000000181904723e */ /* 0x000fc400000000ff */
[----:B------:R-:W-:Y:S02]  /*12660*/  F2FP.F16.F32.PACK_AB R9, R17, R16 ;  /* 0x000000101109723e */ /* 0x000fe400000000ff */
[----:B------:R-:W-:-:S07]  /*12670*/  F2FP.F16.F32.PACK_AB R8, R3, R2 ;  /* 0x000000020308723e */ /* 0x000fce00000000ff */
.L_x_0:
[----:B------:R-:W2:Y:S01]  /*12680*/  LDL.LU R16, [R1+0x754] ;  /* 0x0007540001107983 */ /* 0x000ea20000300800 */
[----:B------:R-:W-:-:S03]  /*12690*/  ULDC.64 UR6, c[0x0][0x228] ;  /* 0x00008a0000067ab9 */ /* 0x000fc60000000a00 */
[----:B------:R-:W3:Y:S01]  /*126a0*/  LDL.LU R22, [R1+0x72c] ;  /* 0x00072c0001167983 */ /* 0x000ee20000300800 */
[----:B------:R-:W0:Y:S01]  /*126b0*/  S2R R12, SR_TID.X ;  /* 0x00000000000c7919 */ /* 0x000e220000002100 */
[----:B------:R-:W1:Y:S01]  /*126c0*/  S2R R13, SR_TID.X ;  /* 0x00000000000d7919 */ /* 0x000e620000002100 */
[C---:B0-----:R-:W-:Y:S02]  /*126d0*/  IMAD.SHL.U32 R0, R12.reuse, 0x10, RZ ;  /* 0x000000100c007824 */ /* 0x041fe400078e00ff */
[C---:B------:R-:W-:Y:S02]  /*126e0*/  IMAD.SHL.U32 R2, R12.reuse, 0x20, RZ ;  /* 0x000000200c027824 */ /* 0x040fe400078e00ff */
[----:B------:R-:W-:Y:S01]  /*126f0*/  IMAD.SHL.U32 R12, R12, 0x8, RZ ;  /* 0x000000080c0c7824 */ /* 0x000fe200078e00ff */
[----:B------:R-:W-:Y:S02]  /*12700*/  LOP3.LUT R0, R0, 0xf0, RZ, 0xc0, !PT ;  /* 0x000000f000007812 */ /* 0x000fe400078ec0ff */
[----:B------:R-:W-:-:S02]  /*12710*/  LOP3.LUT R3, R2, 0x200, RZ, 0xc0, !PT ;  /* 0x0000020002037812 */ /* 0x000fc400078ec0ff */
[----:B------:R-:W-:Y:S02]  /*12720*/  LOP3.LUT R12, R12, 0x100, RZ, 0xc0, !PT ;  /* 0x000001000c0c7812 */ /* 0x000fe400078ec0ff */
[----:B------:R-:W-:Y:S02]  /*12730*/  IADD3 R3, R3, UR4, R0 ;  /* 0x0000000403037c10 */ /* 0x000fe4000fffe000 */
[----:B-1----:R-:W-:-:S03]  /*12740*/  LOP3.LUT R13, R13, 0x3f, RZ, 0xc0, !PT ;  /* 0x0000003f0d0d7812 */ /* 0x002fc600078ec0ff */
[----:B------:R-:W-:Y:S01]  /*12750*/  IMAD.IADD R20, R12, 0x1, R3 ;  /* 0x000000010c147824 */ /* 0x000fe200078e0203 */
[----:B------:R-:W-:Y:S01]  /*12760*/  BAR.SYNC.DEFER_BLOCKING 0x0 ;  /* 0x0000000000007b1d */ /* 0x000fe20000010000 */
[----:B------:R-:W-:-:S05]  /*12770*/  LEA R3, R13, UR4, 0x4 ;  /* 0x000000040d037c11 */ /* 0x000fca000f8e20ff */
[----:B------:R-:W-:Y:S01]  /*12780*/  ULDC UR4, c[0x0][0x244] ;  /* 0x0000910000047ab9 */ /* 0x000fe20000000800 */
[----:B------:R-:W-:Y:S01]  /*12790*/  STSM.16.M88.4 [R20], R8 ;  /* 0x0000000814007844 */ /* 0x000fe20000000200 */
[----:B------:R-:W-:Y:S06]  /*127a0*/  BAR.SYNC.DEFER_BLOCKING 0x0 ;  /* 0x0000000000007b1d */ /* 0x000fec0000010000 */
[----:B------:R-:W0:Y:S02]  /*127b0*/  LDS.128 R12, [R3] ;  /* 0x00000000030c7984 */ /* 0x000e240000000c00 */
[----:B------:R-:W-:Y:S06]  /*127c0*/  BAR.SYNC.DEFER_BLOCKING 0x0 ;  /* 0x0000000000007b1d */ /* 0x000fec0000010000 */
[----:B------:R0:W-:Y:S02]  /*127d0*/  STSM.16.M88.4 [R20], R4 ;  /* 0x0000000414007844 */ /* 0x0001e40000000200 */
[----:B0-----:R-:W-:Y:S01]  /*127e0*/  PRMT R20, R13, 0x7632, R20 ;  /* 0x000076320d147816 */ /* 0x001fe20000000014 */
[----:B------:R-:W-:Y:S01]  /*127f0*/  BAR.SYNC.DEFER_BLOCKING 0x0 ;  /* 0x0000000000007b1d */ /* 0x000fe20000010000 */
[C---:B--2---:R-:W-:Y:S01]  /*12800*/  ISETP.GE.AND P0, PT, R16.reuse, UR6, PT ;  /* 0x0000000610007c0c */ /* 0x044fe2000bf06270 */
[----:B------:R-:W-:-:S04]  /*12810*/  IMAD R0, R16, UR4, RZ ;  /* 0x0000000410007c24 */ /* 0x000fc8000f8e02ff */
[----:B------:R-:W-:Y:S01]  /*12820*/  ULDC UR6, c[0x0][0x248] ;  /* 0x0000920000067ab9 */ /* 0x000fe20000000800 */
[----:B------:R-:W-:Y:S01]  /*12830*/  ULDC.64 UR4, c[0x0][0x220] ;  /* 0x0000880000047ab9 */ /* 0x000fe20000000a00 */
[C---:B---3--:R-:W-:Y:S01]  /*12840*/  VIADD R2, R22.reuse, 0x1 ;  /* 0x0000000116027836 */ /* 0x048fe20000000000 */
[C---:B------:R-:W-:Y:S01]  /*12850*/  ISETP.LT.AND P5, PT, R22.reuse, UR7, !P0 ;  /* 0x0000000716007c0c */ /* 0x040fe2000c7a1270 */
[C---:B------:R-:W-:Y:S02]  /*12860*/  VIADD R16, R22.reuse, 0x2 ;  /* 0x0000000216107836 */ /* 0x040fe40000000000 */
[----:B------:R-:W-:Y:S01]  /*12870*/  IMAD R9, R22, UR6, RZ ;  /* 0x0000000616097c24 */ /* 0x000fe2000f8e02ff */
[----:B------:R-:W-:Y:S01]  /*12880*/  ISETP.LT.AND P4, PT, R2, UR7, !P0 ;  /* 0x0000000702007c0c */ /* 0x000fe2000c781270 */
[----:B------:R-:W-:Y:S01]  /*12890*/  VIADD R10, R22, 0x3 ;  /* 0x00000003160a7836 */ /* 0x000fe20000000000 */
[----:B------:R-:W-:Y:S01]  /*128a0*/  LEA R2, P1, R0, UR4, 0x1 ;  /* 0x0000000400027c11 */ /* 0x000fe2000f8208ff */
[----:B------:R-:W-:Y:S01]  /*128b0*/  VIADD R11, R9, UR6 ;  /* 0x00000006090b7c36 */ /* 0x000fe20008000000 */
[----:B------:R-:W-:Y:S01]  /*128c0*/  ISETP.LT.AND P3, PT, R16, UR7, !P0 ;  /* 0x0000000710007c0c */ /* 0x000fe2000c761270 */
[----:B------:R-:W-:Y:S01]  /*128d0*/  VIADD R16, R22, 0x4 ;  /* 0x0000000416107836 */ /* 0x000fe20000000000 */
[----:B------:R-:W-:Y:S01]  /*128e0*/  LEA.HI.X.SX32 R0, R0, UR5, 0x1, P1 ;  /* 0x0000000500007c11 */ /* 0x000fe200088f0eff */
[----:B------:R-:W-:Y:S01]  /*128f0*/  VIADD R21, R11, UR6 ;  /* 0x000000060b157c36 */ /* 0x000fe20008000000 */
[C---:B------:R-:W-:Y:S01]  /*12900*/  LEA R8, P1, R9.reuse, R2, 0x1 ;  /* 0x0000000209087211 */ /* 0x040fe200078208ff */
[----:B------:R-:W-:Y:S01]  /*12910*/  VIADD R4, R22, 0x7 ;  /* 0x0000000716047836 */ /* 0x000fe20000000000 */
[----:B------:R-:W-:Y:S01]  /*12920*/  ISETP.LT.AND P2, PT, R10, UR7, !P0 ;  /* 0x000000070a007c0c */ /* 0x000fe2000c741270 */
[----:B------:R-:W-:Y:S01]  /*12930*/  VIADD R10, R22, 0x5 ;  /* 0x00000005160a7836 */ /* 0x000fe20000000000 */
[----:B------:R-:W-:-:S02]  /*12940*/  LEA.HI.X.SX32 R9, R9, R0, 0x1, P1 ;  /* 0x0000000009097211 */ /* 0x000fc400008f0eff */
[----:B------:R-:W-:Y:S02]  /*12950*/  ISETP.LT.AND P1, PT, R16, UR7, !P0 ;  /* 0x0000000710007c0c */ /* 0x000fe4000c721270 */
[C---:B------:R-:W-:Y:S01]  /*12960*/  LEA R16, P6, R11.reuse, R2, 0x1 ;  /* 0x000000020b107211 */ /* 0x040fe200078c08ff */
[----:B------:R0:W-:Y:S01]  /*12970*/  @P5 STG.E.U16 desc[UR8][R8.64], R12 ;  /* 0x0000000c08005986 */ /* 0x0001e2000c101508 */
[----:B------:R-:W-:Y:S01]  /*12980*/  ISETP.LT.AND P5, PT, R10, UR7, !P0 ;  /* 0x000000070a007c0c */ /* 0x000fe2000c7a1270 */
[----:B------:R-:W-:Y:S01]  /*12990*/  VIADD R10, R22, 0x6 ;  /* 0x00000006160a7836 */ /* 0x000fe20000000000 */
[----:B------:R-:W-:Y:S02]  /*129a0*/  LEA.HI.X.SX32 R17, R11, R0, 0x1, P6 ;  /* 0x000000000b117211 */ /* 0x000fe400030f0eff */
[----:B------:R-:W-:-:S04]  /*129b0*/  LEA R18, P6, R21, R2, 0x1 ;  /* 0x0000000215127211 */ /* 0x000fc800078c08ff */
[C---:B------:R-:W-:Y:S01]  /*129c0*/  LEA.HI.X.SX32 R19, R21.reuse, R0, 0x1, P6 ;  /* 0x0000000015137211 */ /* 0x040fe200030f0eff */
[----:B------:R-:W-:Y:S01]  /*129d0*/  VIADD R21, R21, UR6 ;  /* 0x0000000615157c36 */ /* 0x000fe20008000000 */
[----:B0-----:R-:W-:Y:S01]  /*129e0*/  PRMT R9, R12, 0x7632, R9 ;  /* 0x000076320c097816 */ /* 0x001fe20000000009 */
[----:B------:R-:W-:-:S03]  /*129f0*/  VIADD R12, R22, 0x8 ;  /* 0x00000008160c7836 */ /* 0x000fc60000000000 */
[C---:B------:R-:W-:Y:S01]  /*12a00*/  LEA R8, P6, R21.reuse, R2, 0x1 ;  /* 0x0000000215087211 */ /* 0x040fe200078c08ff */
[----:B------:R-:W-:Y:S01]  /*12a10*/  VIADD R11, R21, UR6 ;  /* 0x00000006150b7c36 */ /* 0x000fe20008000000 */
[----:B------:R0:W-:Y:S01]  /*12a20*/  @P4 STG.E.U16 desc[UR8][R16.64], R9 ;  /* 0x0000000910004986 */ /* 0x0001e2000c101508 */
[----:B------:R-:W-:-:S03]  /*12a30*/  ISETP.LT.AND P4, PT, R10, UR7, !P0 ;  /* 0x000000070a007c0c */ /* 0x000fc6000c781270 */
[----:B------:R1:W-:Y:S01]  /*12a40*/  @P3 STG.E.U16 desc[UR8][R18.64], R13 ;  /* 0x0000000d12003986 */ /* 0x0003e2000c101508 */
[----:B------:R-:W-:-:S03]  /*12a50*/  ISETP.LT.AND P3, PT, R4, UR7, !P0 ;  /* 0x0000000704007c0c */ /* 0x000fc6000c761270 */
[----:B------:R2:W3:Y:S01]  /*12a60*/  LDS.128 R4, [R3] ;  /* 0x0000000003047984 */ /* 0x0004e20000000c00 */
[----:B0-----:R-:W-:Y:S01]  /*12a70*/  LEA.HI.X.SX32 R9, R21, R0, 0x1, P6 ;  /* 0x0000000015097211 */ /* 0x001fe200030f0eff */
[C---:B------:R-:W-:Y:S01]  /*12a80*/  VIADD R17, R11.reuse, UR6 ;  /* 0x000000060b117c36 */ /* 0x040fe20008000000 */
[C---:B------:R-:W-:Y:S01]  /*12a90*/  LEA R10, P6, R11.reuse, R2, 0x1 ;  /* 0x000000020b0a7211 */ /* 0x040fe200078c08ff */
[----:B-1----:R-:W-:Y:S02]  /*12aa0*/  VIADD R13, R22, 0x9 ;  /* 0x00000009160d7836 */ /* 0x002fe40000000000 */
[----:B------:R0:W-:Y:S01]  /*12ab0*/  @P2 STG.E.U16 desc[UR8][R8.64], R20 ;  /* 0x0000001408002986 */ /* 0x0001e2000c101508 */
[----:B------:R-:W-:Y:S01]  /*12ac0*/  LEA.HI.X.SX32 R11, R11, R0, 0x1, P6 ;  /* 0x000000000b0b7211 */ /* 0x000fe200030f0eff */
[C---:B------:R-:W-:Y:S01]  /*12ad0*/  VIADD R19, R17.reuse, UR6 ;  /* 0x0000000611137c36 */ /* 0x040fe20008000000 */
[----:B------:R-:W-:Y:S01]  /*12ae0*/  ISETP.LT.AND P2, PT, R12, UR7, !P0 ;  /* 0x000000070c007c0c */ /* 0x000fe2000c741270 */
[----:B------:R-:W-:Y:S01]  /*12af0*/  VIADD R18, R22, 0xa ;  /* 0x0000000a16127836 */ /* 0x000fe20000000000 */
[----:B------:R-:W-:Y:S01]  /*12b00*/  LEA R12, P6, R17, R2, 0x1 ;  /* 0x00000002110c7211 */ /* 0x000fe200078c08ff */
[----:B------:R1:W-:Y:S01]  /*12b10*/  @P1 STG.E.U16 desc[UR8][R10.64], R14 ;  /* 0x0000000e0a001986 */ /* 0x0003e2000c101508 */
[----:B------:R-:W-:Y:S01]  /*12b20*/  ISETP.LT.AND P1, PT, R13, UR7, !P0 ;  /* 0x000000070d007c0c */ /* 0x000fe2000c721270 */
[----:B--2---:R-:W-:Y:S01]  /*12b30*/  VIADD R3, R19, UR6 ;  /* 0x0000000613037c36 */ /* 0x004fe20008000000 */
[----:B------:R-:W-:-:S02]  /*12b40*/  LEA.HI.X.SX32 R13, R17, R0, 0x1, P6 ;  /* 0x00000000110d7211 */ /* 0x000fc400030f0eff */
[----:B------:R-:W-:Y:S01]  /*12b50*/  LEA R16, P6, R19, R2, 0x1 ;  /* 0x0000000213107211 */ /* 0x000fe200078c08ff */
[----:B0-----:R-:W-:Y:S02]  /*12b60*/  VIADD R9, R3, UR6 ;  /* 0x0000000603097c36 */ /* 0x001fe40008000000 */
[----:B------:R-:W-:Y:S01]  /*12b70*/  VIADD R8, R22, 0xb ;  /* 0x0000000b16087836 */ /* 0x000fe20000000000 */
[----:B------:R-:W-:Y:S02]  /*12b80*/  LEA.HI.X.SX32 R17, R19, R0, 0x1, P6 ;  /* 0x0000000013117211 */ /* 0x000fe400030f0eff */
[----:B-1----:R-:W-:Y:S02]  /*12b90*/  PRMT R11, R14, 0x7632, R11 ;  /* 0x000076320e0b7816 */ /* 0x002fe4000000000b */
[----:B------:R-:W-:-:S03]  /*12ba0*/  LEA R10, P6, R3, R2, 0x1 ;  /* 0x00000002030a7211 */ /* 0x000fc600078c08ff */
[----:B------:R0:W-:Y:S01]  /*12bb0*/  @P5 STG.E.U16 desc[UR8][R12.64], R11 ;  /* 0x0000000b0c005986 */ /* 0x0001e2000c101508 */
[----:B------:R-:W-:-:S03]  /*12bc0*/  ISETP.LT.AND P5, PT, R18, UR7, !P0 ;  /* 0x0000000712007c0c */ /* 0x000fc6000c7a1270 */
[----:B------:R1:W-:Y:S01]  /*12bd0*/  @P4 STG.E.U16 desc[UR8][R16.64], R15 ;  /* 0x0000000f10004986 */ /* 0x0003e2000c101508 */
[----:B------:R-:W-:Y:S01]  /*12be0*/  ISETP.LT.AND P4, PT, R8, UR7, !P0 ;  /* 0x0000000708007c0c */ /* 0x000fe2000c781270 */
[----:B------:R-:W-:Y:S01]  /*12bf0*/  VIADD R8, R22, 0xc ;  /* 0x0000000c16087836 */ /* 0x000fe20000000000 */
[----:B---3--:R-:W-:Y:S02]  /*12c00*/  PRMT R20, R4, 0x7632, R20 ;  /* 0x0000763204147816 */ /* 0x008fe40000000014 */
[----:B0-----:R-:W-:Y:S01]  /*12c10*/  LEA.HI.X.SX32 R11, R3, R0, 0x1, P6 ;  /* 0x00000000030b7211 */ /* 0x001fe200030f0eff */
[C---:B------:R-:W-:Y:S01]  /*12c20*/  VIADD R3, R9.reuse, UR6 ;  /* 0x0000000609037c36 */ /* 0x040fe20008000000 */
[----:B------:R-:W-:Y:S02]  /*12c30*/  LEA R18, P6, R9, R2, 0x1 ;  /* 0x0000000209127211 */ /* 0x000fe400078c08ff */
[----:B------:R-:W-:Y:S02]  /*12c40*/  PRMT R13, R15, 0x7632, R13 ;  /* 0x000076320f0d7816 */ /* 0x000fe4000000000d */
[----:B------:R-:W-:Y:S01]  /*12c50*/  LEA.HI.X.SX32 R19, R9, R0, 0x1, P6 ;  /* 0x0000000009137211 */ /* 0x000fe200030f0eff */
[C---:B------:R-:W-:Y:S01]  /*12c60*/  VIADD R9, R3.reuse, UR6 ;  /* 0x0000000603097c36 */ /* 0x040fe20008000000 */
[C---:B-1----:R-:W-:Y:S01]  /*12c70*/  LEA R16, P6, R3.reuse, R2, 0x1 ;  /* 0x0000000203107211 */ /* 0x042fe200078c08ff */
[----:B------:R0:W-:Y:S01]  /*12c80*/  @P3 STG.E.U16 desc[UR8][R10.64], R13 ;  /* 0x0000000d0a003986 */ /* 0x0001e2000c101508 */
[----:B------:R-:W-:Y:S01]  /*12c90*/  ISETP.LT.AND P3, PT, R8, UR7, !P0 ;  /* 0x0000000708007c0c */ /* 0x000fe2000c761270 */
[----:B------:R-:W-:Y:S01]  /*12ca0*/  VIADD R8, R22, 0xd ;  /* 0x0000000d16087836 */ /* 0x000fe20000000000 */
[----:B------:R-:W-:Y:S01]  /*12cb0*/  LEA.HI.X.SX32 R17, R3, R0, 0x1, P6 ;  /* 0x0000000003117211 */ /* 0x000fe200030f0eff */
[----:B------:R-:W-:Y:S01]  /*12cc0*/  VIADD R3, R9, UR6 ;  /* 0x0000000609037c36 */ /* 0x000fe20008000000 */
[----:B------:R1:W-:Y:S02]  /*12cd0*/  @P2 STG.E.U16 desc[UR8][R18.64], R4 ;  /* 0x0000000412002986 */ /* 0x0003e4000c101508 */
[----:B------:R-:W-:-:S02]  /*12ce0*/  ISETP.LT.AND P2, PT, R8, UR7, !P0 ;  /* 0x0000000708007c0c */ /* 0x000fc4000c741270 */
[-C--:B------:R-:W-:Y:S01]  /*12cf0*/  LEA R8, P6, R9, R2.reuse, 0x1 ;  /* 0x0000000209087211 */ /* 0x080fe200078c08ff */
[----:B------:R2:W-:Y:S01]  /*12d00*/  @P1 STG.E.U16 desc[UR8][R16.64], R20 ;  /* 0x0000001410001986 */ /* 0x0005e2000c101508 */
[C---:B------:R-:W-:Y:S01]  /*12d10*/  LEA R12, P1, R3.reuse, R2, 0x1 ;  /* 0x00000002030c7211 */ /* 0x040fe200078208ff */
[----:B0-----:R-:W-:Y:S01]  /*12d20*/  VIADD R11, R3, UR6 ;  /* 0x00000006030b7c36 */ /* 0x001fe20008000000 */
[-C--:B------:R-:W-:Y:S02]  /*12d30*/  LEA.HI.X.SX32 R9, R9, R0.reuse, 0x1, P6 ;  /* 0x0000000009097211 */ /* 0x080fe400030f0eff */
[----:B------:R-:W-:Y:S01]  /*12d40*/  LEA.HI.X.SX32 R13, R3, R0, 0x1, P1 ;  /* 0x00000000030d7211 */ /* 0x000fe200008f0eff */
[C---:B------:R-:W-:Y:S01]  /*12d50*/  VIADD R15, R11.reuse, UR6 ;  /* 0x000000060b0f7c36 */ /* 0x040fe20008000000 */
[----:B------:R-:W-:Y:S01]  /*12d60*/  LEA R10, P6, R11, R2, 0x1 ;  /* 0x000000020b0a7211 */ /* 0x000fe200078c08ff */
[C---:B-1----:R-:W-:Y:S01]  /*12d70*/  VIADD R4, R22.reuse, 0xe ;  /* 0x0000000e16047836 */ /* 0x042fe20000000000 */
[----:B------:R0:W-:Y:S01]  /*12d80*/  @P5 STG.E.U16 desc[UR8][R8.64], R5 ;  /* 0x0000000508005986 */ /* 0x0001e2000c101508 */
[----:B------:R-:W-:Y:S01]  /*12d90*/  VIADD R19, R15, UR6 ;  /* 0x000000060f137c36 */ /* 0x000fe20008000000 */
[----:B------:R-:W-:Y:S01]  /*12da0*/  LEA.HI.X.SX32 R11, R11, R0, 0x1, P6 ;  /* 0x000000000b0b7211 */ /* 0x000fe200030f0eff */
[----:B------:R-:W-:Y:S01]  /*12db0*/  VIADD R18, R22, 0xf ;  /* 0x0000000f16127836 */ /* 0x000fe20000000000 */
[-C--:B------:R-:W-:Y:S01]  /*12dc0*/  LEA R14, P6, R15, R2.reuse, 0x1 ;  /* 0x000000020f0e7211 */ /* 0x080fe200078c08ff */
[C---:B------:R-:W-:Y:S01]  /*12dd0*/  VIADD R3, R19.reuse, UR6 ;  /* 0x0000000613037c36 */ /* 0x040fe20008000000 */
[----:B--2---:R-:W-:-:S02]  /*12de0*/  LEA R16, P1, R19, R2, 0x1 ;  /* 0x0000000213107211 */ /* 0x004fc400078208ff */
[-C--:B------:R-:W-:Y:S02]  /*12df0*/  LEA.HI.X.SX32 R15, R15, R0.reuse, 0x1, P6 ;  /* 0x000000000f0f7211 */ /* 0x080fe400030f0eff */
[----:B------:R-:W-:Y:S02]  /*12e00*/  LEA.HI.X.SX32 R17, R19, R0, 0x1, P1 ;  /* 0x0000000013117211 */ /* 0x000fe400008f0eff */
[C---:B------:R-:W-:Y:S02]  /*12e10*/  LEA R2, P6, R3.reuse, R2, 0x1 ;  /* 0x0000000203027211 */ /* 0x040fe400078c08ff */
[----:B------:R-:W-:Y:S02]  /*12e20*/  ISETP.LT.AND P1, PT, R4, UR7, !P0 ;  /* 0x0000000704007c0c */ /* 0x000fe4000c721270 */
[----:B------:R-:W-:Y:S02]  /*12e30*/  ISETP.LT.AND P0, PT, R18, UR7, !P0 ;  /* 0x0000000712007c0c */ /* 0x000fe4000c701270 */
[----:B------:R-:W-:-:S02]  /*12e40*/  LEA.HI.X.SX32 R3, R3, R0, 0x1, P6 ;  /* 0x0000000003037211 */ /* 0x000fc400030f0eff */
[----:B------:R-:W-:Y:S02]  /*12e50*/  PRMT R0, R5, 0x7632, R0 ;  /* 0x0000763205007816 */ /* 0x000fe40000000000 */
[----:B------:R-:W-:-:S03]  /*12e60*/  PRMT R4, R6, 0x7632, R4 ;  /* 0x0000763206047816 */ /* 0x000fc60000000004 */
[----:B------:R0:W-:Y:S04]  /*12e70*/  @P4 STG.E.U16 desc[UR8][R12.64], R0 ;  /* 0x000000000c004986 */ /* 0x0001e8000c101508 */
[----:B------:R0:W-:Y:S04]  /*12e80*/  @P3 STG.E.U16 desc[UR8][R10.64], R6 ;  /* 0x000000060a003986 */ /* 0x0001e8000c101508 */
[----:B------:R0:W-:Y:S04]  /*12e90*/  @P2 STG.E.U16 desc[UR8][R14.64], R4 ;  /* 0x000000040e002986 */ /* 0x0001e8000c101508 */
[----:B------:R0:W-:Y:S01]  /*12ea0*/  @P1 STG.E.U16 desc[UR8][R16.64], R7 ;  /* 0x0000000710001986 */ /* 0x0001e2000c101508 */
[----:B------:R-:W-:Y:S05]  /*12eb0*/  @!P0 EXIT ;  /* 0x000000000000894d */ /* 0x000fea0003800000 */
[----:B0-----:R-:W-:-:S05]  /*12ec0*/  PRMT R7, R7, 0x7632, R7 ;  /* 0x0000763207077816 */ /* 0x001fca0000000007 */
[----:B------:R-:W-:Y:S01]  /*12ed0*/  STG.E.U16 desc[UR8][R2.64], R7 ;  /* 0x0000000702007986 */ /* 0x000fe2000c101508 */
[----:B------:R-:W-:Y:S05]  /*12ee0*/  EXIT ;  /* 0x000000000000794d */ /* 0x000fea0003800000 */
.L_x_2:
[----:B------:R-:W-:-:S00]  /*12ef0*/  BRA `(.L_x_2) ;  /* 0xfffffffc00fc7947 */ /* 0x000fc0000383ffff */
[----:B------:R-:W-:-:S00]  /*12f00*/  NOP ;  /* 0x0000000000007918 */ /* 0x000fc00000000000 */
[----:B------:R-:W-:-:S00]  /*12f10*/  NOP ;  /* 0x0000000000007918 */ /* 0x000fc00000000000 */
[----:B------:R-:W-:-:S00]  /*12f20*/  NOP ;  /* 0x0000000000007918 */ /* 0x000fc00000000000 */
[----:B------:R-:W-:-:S00]  /*12f30*/  NOP ;  /* 0x0000000000007918 */ /* 0x000fc00000000000 */
[----:B------:R-:W-:-:S00]  /*12f40*/  NOP ;  /* 0x0000000000007918 */ /* 0x000fc00000000000 */
[----:B------:R-:W-:-:S00]  /*12f50*/  NOP ;  /* 0x0000000000007918 */ /* 0x000fc00000000000 */
[----:B------:R-:W-:-:S00]  /*12f60*/  NOP ;  /* 0x0000000000007918 */ /* 0x000fc00000000000 */
[----:B------:R-:W-:-:S00]  /*12f70*/  NOP ;  /* 0x0000000000007918 */ /* 0x000fc00000000000 */
.L_x_3:


//--------------------- .nv.shared.matmul_kernel  --------------------------
	.section	.nv.shared.matmul_kernel,"aw",@nobits
	.sectionflags	@""
	.align	16
	.zero		1024


//--------------------- .nv.shared.reserved.0     --------------------------
	.section	.nv.shared.reserved.0,"aw",@nobits
	.weak		__nv_reservedSMEM_offset_0_alias
	.size		__nv_reservedSMEM_offset_0_alias, 0, 0
	.other		__nv_reservedSMEM_offset_0_alias,@"STO_CUDA_RESERVED_SHARED STV_DEFAULT"
__nv_reservedSMEM_offset_0_alias:
	.zero		0


//--------------------- .nv.constant0.matmul_kernel --------------------------
	.section	.nv.constant0.matmul_kernel,"a",@progbits
	.sectionflags	@""
	.align	4
.nv.constant0.matmul_kernel:
	.zero		608


//--------------------- SYMBOLS --------------------------

	.type		.nv.reservedSmem.offset0,@object
	.size		.nv.reservedSmem.offset0,0x4
